//
// Generated by NVIDIA NVVM Compiler
//
// Compiler Build ID: CL-36424714
// Cuda compilation tools, release 13.0, V13.0.88
// Based on NVVM 20.0.0
//

.version 9.0
.target sm_100
.address_size 64

	// .globl	_Z40sgemm_vectorizedMemFloat4_2DThreadTilingiiifPfS_fS_
// _ZZ40sgemm_vectorizedMemFloat4_2DThreadTilingiiifPfS_fS_E2As has been demoted
// _ZZ40sgemm_vectorizedMemFloat4_2DThreadTilingiiifPfS_fS_E2Bs has been demoted

.visible .entry _Z40sgemm_vectorizedMemFloat4_2DThreadTilingiiifPfS_fS_(
	.param .u32 _Z40sgemm_vectorizedMemFloat4_2DThreadTilingiiifPfS_fS__param_0,
	.param .u32 _Z40sgemm_vectorizedMemFloat4_2DThreadTilingiiifPfS_fS__param_1,
	.param .u32 _Z40sgemm_vectorizedMemFloat4_2DThreadTilingiiifPfS_fS__param_2,
	.param .f32 _Z40sgemm_vectorizedMemFloat4_2DThreadTilingiiifPfS_fS__param_3,
	.param .u64 .ptr .align 1 _Z40sgemm_vectorizedMemFloat4_2DThreadTilingiiifPfS_fS__param_4,
	.param .u64 .ptr .align 1 _Z40sgemm_vectorizedMemFloat4_2DThreadTilingiiifPfS_fS__param_5,
	.param .f32 _Z40sgemm_vectorizedMemFloat4_2DThreadTilingiiifPfS_fS__param_6,
	.param .u64 .ptr .align 1 _Z40sgemm_vectorizedMemFloat4_2DThreadTilingiiifPfS_fS__param_7
)
{
	.reg .pred 	%p<52>;
	.reg .b32 	%r<140>;
	.reg .b32 	%f<701>;
	.reg .b64 	%rd<67>;
	// demoted variable
	.shared .align 4 .b8 _ZZ40sgemm_vectorizedMemFloat4_2DThreadTilingiiifPfS_fS_E2As[4096];
	// demoted variable
	.shared .align 4 .b8 _ZZ40sgemm_vectorizedMemFloat4_2DThreadTilingiiifPfS_fS_E2Bs[4096];
	ld.param.u32 	%r26, [_Z40sgemm_vectorizedMemFloat4_2DThreadTilingiiifPfS_fS__param_2];
	ld.param.u64 	%rd19, [_Z40sgemm_vectorizedMemFloat4_2DThreadTilingiiifPfS_fS__param_4];
	ld.param.u64 	%rd20, [_Z40sgemm_vectorizedMemFloat4_2DThreadTilingiiifPfS_fS__param_5];
	cvta.to.global.u64 	%rd1, %rd19;
	cvta.to.global.u64 	%rd2, %rd20;
	mov.u32 	%r27, %ctaid.y;
	mov.u32 	%r28, %ctaid.x;
	shl.b32 	%r1, %r27, 7;
	shl.b32 	%r2, %r28, 7;
	setp.lt.s32 	%p1, %r26, 1;
	mov.f32 	%f637, 0f00000000;
	mov.f32 	%f638, %f637;
	mov.f32 	%f639, %f637;
	mov.f32 	%f640, %f637;
	mov.f32 	%f641, %f637;
	mov.f32 	%f642, %f637;
	mov.f32 	%f643, %f637;
	mov.f32 	%f644, %f637;
	mov.f32 	%f645, %f637;
	mov.f32 	%f646, %f637;
	mov.f32 	%f647, %f637;
	mov.f32 	%f648, %f637;
	mov.f32 	%f649, %f637;
	mov.f32 	%f650, %f637;
	mov.f32 	%f651, %f637;
	mov.f32 	%f652, %f637;
	mov.f32 	%f653, %f637;
	mov.f32 	%f654, %f637;
	mov.f32 	%f655, %f637;
	mov.f32 	%f656, %f637;
	mov.f32 	%f657, %f637;
	mov.f32 	%f658, %f637;
	mov.f32 	%f659, %f637;
	mov.f32 	%f660, %f637;
	mov.f32 	%f661, %f637;
	mov.f32 	%f662, %f637;
	mov.f32 	%f663, %f637;
	mov.f32 	%f664, %f637;
	mov.f32 	%f665, %f637;
	mov.f32 	%f666, %f637;
	mov.f32 	%f667, %f637;
	mov.f32 	%f668, %f637;
	mov.f32 	%f669, %f637;
	mov.f32 	%f670, %f637;
	mov.f32 	%f671, %f637;
	mov.f32 	%f672, %f637;
	mov.f32 	%f673, %f637;
	mov.f32 	%f674, %f637;
	mov.f32 	%f675, %f637;
	mov.f32 	%f676, %f637;
	mov.f32 	%f677, %f637;
	mov.f32 	%f678, %f637;
	mov.f32 	%f679, %f637;
	mov.f32 	%f680, %f637;
	mov.f32 	%f681, %f637;
	mov.f32 	%f682, %f637;
	mov.f32 	%f683, %f637;
	mov.f32 	%f684, %f637;
	mov.f32 	%f685, %f637;
	mov.f32 	%f686, %f637;
	mov.f32 	%f687, %f637;
	mov.f32 	%f688, %f637;
	mov.f32 	%f689, %f637;
	mov.f32 	%f690, %f637;
	mov.f32 	%f691, %f637;
	mov.f32 	%f692, %f637;
	mov.f32 	%f693, %f637;
	mov.f32 	%f694, %f637;
	mov.f32 	%f695, %f637;
	mov.f32 	%f696, %f637;
	mov.f32 	%f697, %f637;
	mov.f32 	%f698, %f637;
	mov.f32 	%f699, %f637;
	mov.f32 	%f700, %f637;
	@%p1 bra 	$L__BB0_5;
	ld.param.u32 	%r135, [_Z40sgemm_vectorizedMemFloat4_2DThreadTilingiiifPfS_fS__param_2];
	mul.wide.u32 	%rd21, %r2, 4;
	add.s64 	%rd66, %rd2, %rd21;
	mul.lo.s32 	%r30, %r135, %r1;
	mul.wide.s32 	%rd22, %r30, 4;
	add.s64 	%rd65, %rd1, %rd22;
	mov.b32 	%r138, 0;
	mov.f32 	%f637, 0f00000000;
	mov.u32 	%r32, %tid.x;
	shr.u32 	%r33, %r32, 5;
	shl.b32 	%r34, %r32, 2;
	and.b32  	%r35, %r34, 124;
	shr.u32 	%r37, %r32, 1;
$L__BB0_2:
	ld.param.u32 	%r136, [_Z40sgemm_vectorizedMemFloat4_2DThreadTilingiiifPfS_fS__param_2];
	ld.param.u32 	%r116, [_Z40sgemm_vectorizedMemFloat4_2DThreadTilingiiifPfS_fS__param_1];
	mad.lo.s32 	%r36, %r116, %r33, %r35;
	and.b32  	%r38, %r34, 4;
	mad.lo.s32 	%r39, %r136, %r37, %r38;
	mul.wide.u32 	%rd23, %r39, 4;
	add.s64 	%rd24, %rd65, %rd23;
	ld.global.v4.f32 	{%f261, %f262, %f263, %f264}, [%rd24];
	shl.b32 	%r40, %r37, 2;
	shl.b32 	%r41, %r32, 11;
	and.b32  	%r42, %r41, 2048;
	or.b32  	%r43, %r42, %r40;
	mov.u32 	%r44, _ZZ40sgemm_vectorizedMemFloat4_2DThreadTilingiiifPfS_fS_E2As;
	add.s32 	%r45, %r44, %r43;
	st.shared.f32 	[%r45], %f261;
	st.shared.f32 	[%r45+512], %f262;
	st.shared.f32 	[%r45+1024], %f263;
	st.shared.f32 	[%r45+1536], %f264;
	mul.wide.s32 	%rd25, %r36, 4;
	add.s64 	%rd26, %rd66, %rd25;
	ld.global.v4.f32 	{%f265, %f266, %f267, %f268}, [%rd26];
	shl.b32 	%r46, %r32, 4;
	and.b32  	%r47, %r46, 496;
	shl.b32 	%r48, %r33, 9;
	or.b32  	%r49, %r48, %r47;
	mov.u32 	%r50, _ZZ40sgemm_vectorizedMemFloat4_2DThreadTilingiiifPfS_fS_E2Bs;
	add.s32 	%r51, %r50, %r49;
	st.shared.v4.f32 	[%r51], {%f265, %f266, %f267, %f268};
	bar.sync 	0;
	mov.b32 	%r139, 16;
$L__BB0_3:
	mov.u32 	%r52, %tid.x;
	shl.b32 	%r53, %r52, 1;
	and.b32  	%r54, %r53, 2016;
	mov.u32 	%r55, _ZZ40sgemm_vectorizedMemFloat4_2DThreadTilingiiifPfS_fS_E2As;
	add.s32 	%r56, %r55, %r54;
	add.s32 	%r57, %r56, %r139;
	ld.shared.f32 	%f269, [%r57+-16];
	ld.shared.f32 	%f270, [%r57+-12];
	ld.shared.f32 	%f271, [%r57+-8];
	ld.shared.f32 	%f272, [%r57+-4];
	ld.shared.f32 	%f273, [%r57];
	ld.shared.f32 	%f274, [%r57+4];
	ld.shared.f32 	%f275, [%r57+8];
	ld.shared.f32 	%f276, [%r57+12];
	shl.b32 	%r58, %r52, 5;
	and.b32  	%r59, %r58, 480;
	mov.u32 	%r60, _ZZ40sgemm_vectorizedMemFloat4_2DThreadTilingiiifPfS_fS_E2Bs;
	add.s32 	%r61, %r60, %r59;
	add.s32 	%r62, %r61, %r139;
	ld.shared.f32 	%f277, [%r62+-16];
	ld.shared.f32 	%f278, [%r62+-12];
	ld.shared.f32 	%f279, [%r62+-8];
	ld.shared.f32 	%f280, [%r62+-4];
	ld.shared.f32 	%f281, [%r62];
	ld.shared.f32 	%f282, [%r62+4];
	ld.shared.f32 	%f283, [%r62+8];
	ld.shared.f32 	%f284, [%r62+12];
	fma.rn.f32 	%f700, %f269, %f277, %f700;
	fma.rn.f32 	%f699, %f269, %f278, %f699;
	fma.rn.f32 	%f698, %f269, %f279, %f698;
	fma.rn.f32 	%f697, %f269, %f280, %f697;
	fma.rn.f32 	%f696, %f269, %f281, %f696;
	fma.rn.f32 	%f695, %f269, %f282, %f695;
	fma.rn.f32 	%f694, %f269, %f283, %f694;
	fma.rn.f32 	%f693, %f269, %f284, %f693;
	fma.rn.f32 	%f692, %f270, %f277, %f692;
	fma.rn.f32 	%f691, %f270, %f278, %f691;
	fma.rn.f32 	%f690, %f270, %f279, %f690;
	fma.rn.f32 	%f689, %f270, %f280, %f689;
	fma.rn.f32 	%f688, %f270, %f281, %f688;
	fma.rn.f32 	%f687, %f270, %f282, %f687;
	fma.rn.f32 	%f686, %f270, %f283, %f686;
	fma.rn.f32 	%f685, %f270, %f284, %f685;
	fma.rn.f32 	%f684, %f271, %f277, %f684;
	fma.rn.f32 	%f683, %f271, %f278, %f683;
	fma.rn.f32 	%f682, %f271, %f279, %f682;
	fma.rn.f32 	%f681, %f271, %f280, %f681;
	fma.rn.f32 	%f680, %f271, %f281, %f680;
	fma.rn.f32 	%f679, %f271, %f282, %f679;
	fma.rn.f32 	%f678, %f271, %f283, %f678;
	fma.rn.f32 	%f677, %f271, %f284, %f677;
	fma.rn.f32 	%f676, %f272, %f277, %f676;
	fma.rn.f32 	%f675, %f272, %f278, %f675;
	fma.rn.f32 	%f674, %f272, %f279, %f674;
	fma.rn.f32 	%f673, %f272, %f280, %f673;
	fma.rn.f32 	%f672, %f272, %f281, %f672;
	fma.rn.f32 	%f671, %f272, %f282, %f671;
	fma.rn.f32 	%f670, %f272, %f283, %f670;
	fma.rn.f32 	%f669, %f272, %f284, %f669;
	fma.rn.f32 	%f668, %f273, %f277, %f668;
	fma.rn.f32 	%f667, %f273, %f278, %f667;
	fma.rn.f32 	%f666, %f273, %f279, %f666;
	fma.rn.f32 	%f665, %f273, %f280, %f665;
	fma.rn.f32 	%f664, %f273, %f281, %f664;
	fma.rn.f32 	%f663, %f273, %f282, %f663;
	fma.rn.f32 	%f662, %f273, %f283, %f662;
	fma.rn.f32 	%f661, %f273, %f284, %f661;
	fma.rn.f32 	%f660, %f274, %f277, %f660;
	fma.rn.f32 	%f659, %f274, %f278, %f659;
	fma.rn.f32 	%f658, %f274, %f279, %f658;
	fma.rn.f32 	%f657, %f274, %f280, %f657;
	fma.rn.f32 	%f656, %f274, %f281, %f656;
	fma.rn.f32 	%f655, %f274, %f282, %f655;
	fma.rn.f32 	%f654, %f274, %f283, %f654;
	fma.rn.f32 	%f653, %f274, %f284, %f653;
	fma.rn.f32 	%f652, %f275, %f277, %f652;
	fma.rn.f32 	%f651, %f275, %f278, %f651;
	fma.rn.f32 	%f650, %f275, %f279, %f650;
	fma.rn.f32 	%f649, %f275, %f280, %f649;
	fma.rn.f32 	%f648, %f275, %f281, %f648;
	fma.rn.f32 	%f647, %f275, %f282, %f647;
	fma.rn.f32 	%f646, %f275, %f283, %f646;
	fma.rn.f32 	%f645, %f275, %f284, %f645;
	fma.rn.f32 	%f644, %f276, %f277, %f644;
	fma.rn.f32 	%f643, %f276, %f278, %f643;
	fma.rn.f32 	%f642, %f276, %f279, %f642;
	fma.rn.f32 	%f641, %f276, %f280, %f641;
	fma.rn.f32 	%f640, %f276, %f281, %f640;
	fma.rn.f32 	%f639, %f276, %f282, %f639;
	fma.rn.f32 	%f638, %f276, %f283, %f638;
	fma.rn.f32 	%f637, %f276, %f284, %f637;
	add.s32 	%r139, %r139, 512;
	setp.ne.s32 	%p2, %r139, 4112;
	@%p2 bra 	$L__BB0_3;
	ld.param.u32 	%r137, [_Z40sgemm_vectorizedMemFloat4_2DThreadTilingiiifPfS_fS__param_2];
	ld.param.u32 	%r117, [_Z40sgemm_vectorizedMemFloat4_2DThreadTilingiiifPfS_fS__param_1];
	bar.sync 	0;
	add.s32 	%r138, %r138, 8;
	setp.lt.s32 	%p3, %r138, %r137;
	shl.b32 	%r63, %r117, 3;
	mul.wide.s32 	%rd27, %r63, 4;
	add.s64 	%rd66, %rd66, %rd27;
	add.s64 	%rd65, %rd65, 32;
	@%p3 bra 	$L__BB0_2;
$L__BB0_5:
	ld.param.u32 	%r118, [_Z40sgemm_vectorizedMemFloat4_2DThreadTilingiiifPfS_fS__param_1];
	ld.param.u32 	%r100, [_Z40sgemm_vectorizedMemFloat4_2DThreadTilingiiifPfS_fS__param_0];
	mov.u32 	%r64, %tid.x;
	shr.u32 	%r65, %r64, 1;
	and.b32  	%r66, %r65, 504;
	mov.u32 	%r67, %ctaid.y;
	shl.b32 	%r68, %r67, 7;
	add.s32 	%r3, %r66, %r68;
	shl.b32 	%r69, %r64, 3;
	and.b32  	%r70, %r69, 120;
	mov.u32 	%r71, %ctaid.x;
	shl.b32 	%r72, %r71, 7;
	or.b32  	%r73, %r70, %r72;
	setp.lt.s32 	%p4, %r3, %r100;
	setp.lt.s32 	%p5, %r73, %r118;
	and.pred  	%p6, %p4, %p5;
	@%p6 bra 	$L__BB0_6;
	bra.uni 	$L__BB0_7;
$L__BB0_6:
	ld.param.u64 	%rd61, [_Z40sgemm_vectorizedMemFloat4_2DThreadTilingiiifPfS_fS__param_7];
	ld.param.f32 	%f493, [_Z40sgemm_vectorizedMemFloat4_2DThreadTilingiiifPfS_fS__param_6];
	ld.param.f32 	%f477, [_Z40sgemm_vectorizedMemFloat4_2DThreadTilingiiifPfS_fS__param_3];
	ld.param.u32 	%r119, [_Z40sgemm_vectorizedMemFloat4_2DThreadTilingiiifPfS_fS__param_1];
	shr.u32 	%r75, %r64, 4;
	mul.lo.s32 	%r76, %r75, %r119;
	shl.b32 	%r77, %r76, 3;
	shl.b32 	%r78, %r64, 3;
	and.b32  	%r79, %r78, 120;
	add.s32 	%r80, %r77, %r79;
	cvt.s64.s32 	%rd28, %r80;
	mov.u32 	%r81, %ctaid.y;
	mul.lo.s32 	%r82, %r81, %r119;
	shl.b32 	%r83, %r82, 7;
	mov.u32 	%r84, %ctaid.x;
	shl.b32 	%r85, %r84, 7;
	add.s32 	%r86, %r83, %r85;
	cvt.s64.s32 	%rd29, %r86;
	add.s64 	%rd30, %rd28, %rd29;
	cvta.to.global.u64 	%rd31, %rd61;
	shl.b64 	%rd32, %rd30, 2;
	add.s64 	%rd33, %rd31, %rd32;
	ld.global.v4.f32 	{%f285, %f286, %f287, %f288}, [%rd33];
	mul.f32 	%f289, %f477, %f700;
	fma.rn.f32 	%f290, %f493, %f285, %f289;
	mul.f32 	%f291, %f477, %f699;
	fma.rn.f32 	%f292, %f493, %f286, %f291;
	mul.f32 	%f293, %f477, %f698;
	fma.rn.f32 	%f294, %f493, %f287, %f293;
	mul.f32 	%f295, %f477, %f697;
	fma.rn.f32 	%f296, %f493, %f288, %f295;
	st.global.v4.f32 	[%rd33], {%f290, %f292, %f294, %f296};
$L__BB0_7:
	ld.param.u32 	%r120, [_Z40sgemm_vectorizedMemFloat4_2DThreadTilingiiifPfS_fS__param_1];
	ld.param.u32 	%r101, [_Z40sgemm_vectorizedMemFloat4_2DThreadTilingiiifPfS_fS__param_0];
	shr.u32 	%r88, %r64, 4;
	mul.lo.s32 	%r89, %r88, %r120;
	shl.b32 	%r90, %r89, 3;
	add.s32 	%r9, %r90, %r70;
	mul.lo.s32 	%r94, %r67, %r120;
	shl.b32 	%r95, %r94, 7;
	add.s32 	%r98, %r95, %r72;
	cvt.s64.s32 	%rd9, %r98;
	setp.ge.s32 	%p7, %r3, %r101;
	add.s32 	%r10, %r73, 4;
	setp.ge.s32 	%p8, %r10, %r120;
	or.pred  	%p9, %p7, %p8;
	@%p9 bra 	$L__BB0_9;
	ld.param.u64 	%rd62, [_Z40sgemm_vectorizedMemFloat4_2DThreadTilingiiifPfS_fS__param_7];
	ld.param.f32 	%f494, [_Z40sgemm_vectorizedMemFloat4_2DThreadTilingiiifPfS_fS__param_6];
	ld.param.f32 	%f478, [_Z40sgemm_vectorizedMemFloat4_2DThreadTilingiiifPfS_fS__param_3];
	cvt.s64.s32 	%rd34, %r9;
	add.s64 	%rd35, %rd34, %rd9;
	cvta.to.global.u64 	%rd36, %rd62;
	shl.b64 	%rd37, %rd35, 2;
	add.s64 	%rd38, %rd36, %rd37;
	ld.global.v4.f32 	{%f297, %f298, %f299, %f300}, [%rd38+16];
	mul.f32 	%f301, %f478, %f696;
	fma.rn.f32 	%f302, %f494, %f297, %f301;
	mul.f32 	%f303, %f478, %f695;
	fma.rn.f32 	%f304, %f494, %f298, %f303;
	mul.f32 	%f305, %f478, %f694;
	fma.rn.f32 	%f306, %f494, %f299, %f305;
	mul.f32 	%f307, %f478, %f693;
	fma.rn.f32 	%f308, %f494, %f300, %f307;
	st.global.v4.f32 	[%rd38+16], {%f302, %f304, %f306, %f308};
$L__BB0_9:
	ld.param.u64 	%rd63, [_Z40sgemm_vectorizedMemFloat4_2DThreadTilingiiifPfS_fS__param_7];
	ld.param.u32 	%r121, [_Z40sgemm_vectorizedMemFloat4_2DThreadTilingiiifPfS_fS__param_1];
	ld.param.u32 	%r102, [_Z40sgemm_vectorizedMemFloat4_2DThreadTilingiiifPfS_fS__param_0];
	setp.ge.s32 	%p10, %r73, %r121;
	add.s32 	%r11, %r3, 1;
	setp.ge.s32 	%p11, %r11, %r102;
	add.s32 	%r12, %r9, %r121;
	cvt.s64.s32 	%rd39, %r12;
	add.s64 	%rd40, %rd39, %rd9;
	cvta.to.global.u64 	%rd41, %rd63;
	shl.b64 	%rd42, %rd40, 2;
	add.s64 	%rd10, %rd41, %rd42;
	or.pred  	%p12, %p11, %p10;
	@%p12 bra 	$L__BB0_11;
	ld.param.f32 	%f495, [_Z40sgemm_vectorizedMemFloat4_2DThreadTilingiiifPfS_fS__param_6];
	ld.param.f32 	%f479, [_Z40sgemm_vectorizedMemFloat4_2DThreadTilingiiifPfS_fS__param_3];
	ld.global.v4.f32 	{%f309, %f310, %f311, %f312}, [%rd10];
	mul.f32 	%f313, %f479, %f692;
	fma.rn.f32 	%f314, %f495, %f309, %f313;
	mul.f32 	%f315, %f479, %f691;
	fma.rn.f32 	%f316, %f495, %f310, %f315;
	mul.f32 	%f317, %f479, %f690;
	fma.rn.f32 	%f318, %f495, %f311, %f317;
	mul.f32 	%f319, %f479, %f689;
	fma.rn.f32 	%f320, %f495, %f312, %f319;
	st.global.v4.f32 	[%rd10], {%f314, %f316, %f318, %f320};
$L__BB0_11:
	ld.param.u32 	%r122, [_Z40sgemm_vectorizedMemFloat4_2DThreadTilingiiifPfS_fS__param_1];
	ld.param.u32 	%r103, [_Z40sgemm_vectorizedMemFloat4_2DThreadTilingiiifPfS_fS__param_0];
	setp.ge.s32 	%p13, %r11, %r103;
	setp.ge.s32 	%p14, %r10, %r122;
	or.pred  	%p15, %p13, %p14;
	@%p15 bra 	$L__BB0_13;
	ld.param.f32 	%f496, [_Z40sgemm_vectorizedMemFloat4_2DThreadTilingiiifPfS_fS__param_6];
	ld.param.f32 	%f480, [_Z40sgemm_vectorizedMemFloat4_2DThreadTilingiiifPfS_fS__param_3];
	ld.global.v4.f32 	{%f321, %f322, %f323, %f324}, [%rd10+16];
	mul.f32 	%f325, %f480, %f688;
	fma.rn.f32 	%f326, %f496, %f321, %f325;
	mul.f32 	%f327, %f480, %f687;
	fma.rn.f32 	%f328, %f496, %f322, %f327;
	mul.f32 	%f329, %f480, %f686;
	fma.rn.f32 	%f330, %f496, %f323, %f329;
	mul.f32 	%f331, %f480, %f685;
	fma.rn.f32 	%f332, %f496, %f324, %f331;
	st.global.v4.f32 	[%rd10+16], {%f326, %f328, %f330, %f332};
$L__BB0_13:
	ld.param.u64 	%rd64, [_Z40sgemm_vectorizedMemFloat4_2DThreadTilingiiifPfS_fS__param_7];
	ld.param.u32 	%r123, [_Z40sgemm_vectorizedMemFloat4_2DThreadTilingiiifPfS_fS__param_1];
	ld.param.u32 	%r104, [_Z40sgemm_vectorizedMemFloat4_2DThreadTilingiiifPfS_fS__param_0];
	setp.ge.s32 	%p16, %r73, %r123;
	add.s32 	%r13, %r3, 2;
	setp.ge.s32 	%p17, %r13, %r104;
	add.s32 	%r14, %r12, %r123;
	cvt.s64.s32 	%rd43, %r14;
	add.s64 	%rd44, %rd43, %rd9;
	cvta.to.global.u64 	%rd11, %rd64;
	shl.b64 	%rd45, %rd44, 2;
	add.s64 	%rd12, %rd11, %rd45;
	or.pred  	%p18, %p17, %p16;
	@%p18 bra 	$L__BB0_15;
	ld.param.f32 	%f497, [_Z40sgemm_vectorizedMemFloat4_2DThreadTilingiiifPfS_fS__param_6];
	ld.param.f32 	%f481, [_Z40sgemm_vectorizedMemFloat4_2DThreadTilingiiifPfS_fS__param_3];
	ld.global.v4.f32 	{%f333, %f334, %f335, %f336}, [%rd12];
	mul.f32 	%f337, %f481, %f684;
	fma.rn.f32 	%f338, %f497, %f333, %f337;
	mul.f32 	%f339, %f481, %f683;
	fma.rn.f32 	%f340, %f497, %f334, %f339;
	mul.f32 	%f341, %f481, %f682;
	fma.rn.f32 	%f342, %f497, %f335, %f341;
	mul.f32 	%f343, %f481, %f681;
	fma.rn.f32 	%f344, %f497, %f336, %f343;
	st.global.v4.f32 	[%rd12], {%f338, %f340, %f342, %f344};
$L__BB0_15:
	ld.param.u32 	%r124, [_Z40sgemm_vectorizedMemFloat4_2DThreadTilingiiifPfS_fS__param_1];
	ld.param.u32 	%r105, [_Z40sgemm_vectorizedMemFloat4_2DThreadTilingiiifPfS_fS__param_0];
	setp.ge.s32 	%p19, %r13, %r105;
	setp.ge.s32 	%p20, %r10, %r124;
	or.pred  	%p21, %p19, %p20;
	@%p21 bra 	$L__BB0_17;
	ld.param.f32 	%f498, [_Z40sgemm_vectorizedMemFloat4_2DThreadTilingiiifPfS_fS__param_6];
	ld.param.f32 	%f482, [_Z40sgemm_vectorizedMemFloat4_2DThreadTilingiiifPfS_fS__param_3];
	ld.global.v4.f32 	{%f345, %f346, %f347, %f348}, [%rd12+16];
	mul.f32 	%f349, %f482, %f680;
	fma.rn.f32 	%f350, %f498, %f345, %f349;
	mul.f32 	%f351, %f482, %f679;
	fma.rn.f32 	%f352, %f498, %f346, %f351;
	mul.f32 	%f353, %f482, %f678;
	fma.rn.f32 	%f354, %f498, %f347, %f353;
	mul.f32 	%f355, %f482, %f677;
	fma.rn.f32 	%f356, %f498, %f348, %f355;
	st.global.v4.f32 	[%rd12+16], {%f350, %f352, %f354, %f356};
$L__BB0_17:
	ld.param.u32 	%r125, [_Z40sgemm_vectorizedMemFloat4_2DThreadTilingiiifPfS_fS__param_1];
	ld.param.u32 	%r106, [_Z40sgemm_vectorizedMemFloat4_2DThreadTilingiiifPfS_fS__param_0];
	setp.ge.s32 	%p22, %r73, %r125;
	add.s32 	%r15, %r3, 3;
	setp.ge.s32 	%p23, %r15, %r106;
	add.s32 	%r16, %r14, %r125;
	cvt.s64.s32 	%rd46, %r16;
	add.s64 	%rd47, %rd46, %rd9;
	shl.b64 	%rd48, %rd47, 2;
	add.s64 	%rd13, %rd11, %rd48;
	or.pred  	%p24, %p23, %p22;
	@%p24 bra 	$L__BB0_19;
	ld.param.f32 	%f499, [_Z40sgemm_vectorizedMemFloat4_2DThreadTilingiiifPfS_fS__param_6];
	ld.param.f32 	%f483, [_Z40sgemm_vectorizedMemFloat4_2DThreadTilingiiifPfS_fS__param_3];
	ld.global.v4.f32 	{%f357, %f358, %f359, %f360}, [%rd13];
	mul.f32 	%f361, %f483, %f676;
	fma.rn.f32 	%f362, %f499, %f357, %f361;
	mul.f32 	%f363, %f483, %f675;
	fma.rn.f32 	%f364, %f499, %f358, %f363;
	mul.f32 	%f365, %f483, %f674;
	fma.rn.f32 	%f366, %f499, %f359, %f365;
	mul.f32 	%f367, %f483, %f673;
	fma.rn.f32 	%f368, %f499, %f360, %f367;
	st.global.v4.f32 	[%rd13], {%f362, %f364, %f366, %f368};
$L__BB0_19:
	ld.param.u32 	%r126, [_Z40sgemm_vectorizedMemFloat4_2DThreadTilingiiifPfS_fS__param_1];
	ld.param.u32 	%r107, [_Z40sgemm_vectorizedMemFloat4_2DThreadTilingiiifPfS_fS__param_0];
	setp.ge.s32 	%p25, %r15, %r107;
	setp.ge.s32 	%p26, %r10, %r126;
	or.pred  	%p27, %p25, %p26;
	@%p27 bra 	$L__BB0_21;
	ld.param.f32 	%f500, [_Z40sgemm_vectorizedMemFloat4_2DThreadTilingiiifPfS_fS__param_6];
	ld.param.f32 	%f484, [_Z40sgemm_vectorizedMemFloat4_2DThreadTilingiiifPfS_fS__param_3];
	ld.global.v4.f32 	{%f369, %f370, %f371, %f372}, [%rd13+16];
	mul.f32 	%f373, %f484, %f672;
	fma.rn.f32 	%f374, %f500, %f369, %f373;
	mul.f32 	%f375, %f484, %f671;
	fma.rn.f32 	%f376, %f500, %f370, %f375;
	mul.f32 	%f377, %f484, %f670;
	fma.rn.f32 	%f378, %f500, %f371, %f377;
	mul.f32 	%f379, %f484, %f669;
	fma.rn.f32 	%f380, %f500, %f372, %f379;
	st.global.v4.f32 	[%rd13+16], {%f374, %f376, %f378, %f380};
$L__BB0_21:
	ld.param.u32 	%r127, [_Z40sgemm_vectorizedMemFloat4_2DThreadTilingiiifPfS_fS__param_1];
	ld.param.u32 	%r108, [_Z40sgemm_vectorizedMemFloat4_2DThreadTilingiiifPfS_fS__param_0];
	setp.ge.s32 	%p28, %r73, %r127;
	add.s32 	%r17, %r3, 4;
	setp.ge.s32 	%p29, %r17, %r108;
	add.s32 	%r18, %r16, %r127;
	cvt.s64.s32 	%rd49, %r18;
	add.s64 	%rd50, %rd49, %rd9;
	shl.b64 	%rd51, %rd50, 2;
	add.s64 	%rd14, %rd11, %rd51;
	or.pred  	%p30, %p29, %p28;
	@%p30 bra 	$L__BB0_23;
	ld.param.f32 	%f501, [_Z40sgemm_vectorizedMemFloat4_2DThreadTilingiiifPfS_fS__param_6];
	ld.param.f32 	%f485, [_Z40sgemm_vectorizedMemFloat4_2DThreadTilingiiifPfS_fS__param_3];
	ld.global.v4.f32 	{%f381, %f382, %f383, %f384}, [%rd14];
	mul.f32 	%f385, %f485, %f668;
	fma.rn.f32 	%f386, %f501, %f381, %f385;
	mul.f32 	%f387, %f485, %f667;
	fma.rn.f32 	%f388, %f501, %f382, %f387;
	mul.f32 	%f389, %f485, %f666;
	fma.rn.f32 	%f390, %f501, %f383, %f389;
	mul.f32 	%f391, %f485, %f665;
	fma.rn.f32 	%f392, %f501, %f384, %f391;
	st.global.v4.f32 	[%rd14], {%f386, %f388, %f390, %f392};
$L__BB0_23:
	ld.param.u32 	%r128, [_Z40sgemm_vectorizedMemFloat4_2DThreadTilingiiifPfS_fS__param_1];
	ld.param.u32 	%r109, [_Z40sgemm_vectorizedMemFloat4_2DThreadTilingiiifPfS_fS__param_0];
	setp.ge.s32 	%p31, %r17, %r109;
	setp.ge.s32 	%p32, %r10, %r128;
	or.pred  	%p33, %p31, %p32;
	@%p33 bra 	$L__BB0_25;
	ld.param.f32 	%f502, [_Z40sgemm_vectorizedMemFloat4_2DThreadTilingiiifPfS_fS__param_6];
	ld.param.f32 	%f486, [_Z40sgemm_vectorizedMemFloat4_2DThreadTilingiiifPfS_fS__param_3];
	ld.global.v4.f32 	{%f393, %f394, %f395, %f396}, [%rd14+16];
	mul.f32 	%f397, %f486, %f664;
	fma.rn.f32 	%f398, %f502, %f393, %f397;
	mul.f32 	%f399, %f486, %f663;
	fma.rn.f32 	%f400, %f502, %f394, %f399;
	mul.f32 	%f401, %f486, %f662;
	fma.rn.f32 	%f402, %f502, %f395, %f401;
	mul.f32 	%f403, %f486, %f661;
	fma.rn.f32 	%f404, %f502, %f396, %f403;
	st.global.v4.f32 	[%rd14+16], {%f398, %f400, %f402, %f404};
$L__BB0_25:
	ld.param.u32 	%r129, [_Z40sgemm_vectorizedMemFloat4_2DThreadTilingiiifPfS_fS__param_1];
	ld.param.u32 	%r110, [_Z40sgemm_vectorizedMemFloat4_2DThreadTilingiiifPfS_fS__param_0];
	setp.ge.s32 	%p34, %r73, %r129;
	add.s32 	%r19, %r3, 5;
	setp.ge.s32 	%p35, %r19, %r110;
	add.s32 	%r20, %r18, %r129;
	cvt.s64.s32 	%rd52, %r20;
	add.s64 	%rd53, %rd52, %rd9;
	shl.b64 	%rd54, %rd53, 2;
	add.s64 	%rd15, %rd11, %rd54;
	or.pred  	%p36, %p35, %p34;
	@%p36 bra 	$L__BB0_27;
	ld.param.f32 	%f503, [_Z40sgemm_vectorizedMemFloat4_2DThreadTilingiiifPfS_fS__param_6];
	ld.param.f32 	%f487, [_Z40sgemm_vectorizedMemFloat4_2DThreadTilingiiifPfS_fS__param_3];
	ld.global.v4.f32 	{%f405, %f406, %f407, %f408}, [%rd15];
	mul.f32 	%f409, %f487, %f660;
	fma.rn.f32 	%f410, %f503, %f405, %f409;
	mul.f32 	%f411, %f487, %f659;
	fma.rn.f32 	%f412, %f503, %f406, %f411;
	mul.f32 	%f413, %f487, %f658;
	fma.rn.f32 	%f414, %f503, %f407, %f413;
	mul.f32 	%f415, %f487, %f657;
	fma.rn.f32 	%f416, %f503, %f408, %f415;
	st.global.v4.f32 	[%rd15], {%f410, %f412, %f414, %f416};
$L__BB0_27:
	ld.param.u32 	%r130, [_Z40sgemm_vectorizedMemFloat4_2DThreadTilingiiifPfS_fS__param_1];
	ld.param.u32 	%r111, [_Z40sgemm_vectorizedMemFloat4_2DThreadTilingiiifPfS_fS__param_0];
	setp.ge.s32 	%p37, %r19, %r111;
	setp.ge.s32 	%p38, %r10, %r130;
	or.pred  	%p39, %p37, %p38;
	@%p39 bra 	$L__BB0_29;
	ld.param.f32 	%f504, [_Z40sgemm_vectorizedMemFloat4_2DThreadTilingiiifPfS_fS__param_6];
	ld.param.f32 	%f488, [_Z40sgemm_vectorizedMemFloat4_2DThreadTilingiiifPfS_fS__param_3];
	ld.global.v4.f32 	{%f417, %f418, %f419, %f420}, [%rd15+16];
	mul.f32 	%f421, %f488, %f656;
	fma.rn.f32 	%f422, %f504, %f417, %f421;
	mul.f32 	%f423, %f488, %f655;
	fma.rn.f32 	%f424, %f504, %f418, %f423;
	mul.f32 	%f425, %f488, %f654;
	fma.rn.f32 	%f426, %f504, %f419, %f425;
	mul.f32 	%f427, %f488, %f653;
	fma.rn.f32 	%f428, %f504, %f420, %f427;
	st.global.v4.f32 	[%rd15+16], {%f422, %f424, %f426, %f428};
$L__BB0_29:
	ld.param.u32 	%r131, [_Z40sgemm_vectorizedMemFloat4_2DThreadTilingiiifPfS_fS__param_1];
	ld.param.u32 	%r112, [_Z40sgemm_vectorizedMemFloat4_2DThreadTilingiiifPfS_fS__param_0];
	setp.ge.s32 	%p40, %r73, %r131;
	add.s32 	%r21, %r3, 6;
	setp.ge.s32 	%p41, %r21, %r112;
	add.s32 	%r22, %r20, %r131;
	cvt.s64.s32 	%rd55, %r22;
	add.s64 	%rd56, %rd55, %rd9;
	shl.b64 	%rd57, %rd56, 2;
	add.s64 	%rd16, %rd11, %rd57;
	or.pred  	%p42, %p41, %p40;
	@%p42 bra 	$L__BB0_31;
	ld.param.f32 	%f505, [_Z40sgemm_vectorizedMemFloat4_2DThreadTilingiiifPfS_fS__param_6];
	ld.param.f32 	%f489, [_Z40sgemm_vectorizedMemFloat4_2DThreadTilingiiifPfS_fS__param_3];
	ld.global.v4.f32 	{%f429, %f430, %f431, %f432}, [%rd16];
	mul.f32 	%f433, %f489, %f652;
	fma.rn.f32 	%f434, %f505, %f429, %f433;
	mul.f32 	%f435, %f489, %f651;
	fma.rn.f32 	%f436, %f505, %f430, %f435;
	mul.f32 	%f437, %f489, %f650;
	fma.rn.f32 	%f438, %f505, %f431, %f437;
	mul.f32 	%f439, %f489, %f649;
	fma.rn.f32 	%f440, %f505, %f432, %f439;
	st.global.v4.f32 	[%rd16], {%f434, %f436, %f438, %f440};
$L__BB0_31:
	ld.param.u32 	%r132, [_Z40sgemm_vectorizedMemFloat4_2DThreadTilingiiifPfS_fS__param_1];
	ld.param.u32 	%r113, [_Z40sgemm_vectorizedMemFloat4_2DThreadTilingiiifPfS_fS__param_0];
	setp.ge.s32 	%p43, %r21, %r113;
	setp.ge.s32 	%p44, %r10, %r132;
	or.pred  	%p45, %p43, %p44;
	@%p45 bra 	$L__BB0_33;
	ld.param.f32 	%f506, [_Z40sgemm_vectorizedMemFloat4_2DThreadTilingiiifPfS_fS__param_6];
	ld.param.f32 	%f490, [_Z40sgemm_vectorizedMemFloat4_2DThreadTilingiiifPfS_fS__param_3];
	ld.global.v4.f32 	{%f441, %f442, %f443, %f444}, [%rd16+16];
	mul.f32 	%f445, %f490, %f648;
	fma.rn.f32 	%f446, %f506, %f441, %f445;
	mul.f32 	%f447, %f490, %f647;
	fma.rn.f32 	%f448, %f506, %f442, %f447;
	mul.f32 	%f449, %f490, %f646;
	fma.rn.f32 	%f450, %f506, %f443, %f449;
	mul.f32 	%f451, %f490, %f645;
	fma.rn.f32 	%f452, %f506, %f444, %f451;
	st.global.v4.f32 	[%rd16+16], {%f446, %f448, %f450, %f452};
$L__BB0_33:
	ld.param.u32 	%r133, [_Z40sgemm_vectorizedMemFloat4_2DThreadTilingiiifPfS_fS__param_1];
	ld.param.u32 	%r114, [_Z40sgemm_vectorizedMemFloat4_2DThreadTilingiiifPfS_fS__param_0];
	setp.ge.s32 	%p46, %r73, %r133;
	add.s32 	%r23, %r3, 7;
	setp.ge.s32 	%p47, %r23, %r114;
	add.s32 	%r99, %r22, %r133;
	cvt.s64.s32 	%rd58, %r99;
	add.s64 	%rd59, %rd58, %rd9;
	shl.b64 	%rd60, %rd59, 2;
	add.s64 	%rd17, %rd11, %rd60;
	or.pred  	%p48, %p47, %p46;
	@%p48 bra 	$L__BB0_35;
	ld.param.f32 	%f507, [_Z40sgemm_vectorizedMemFloat4_2DThreadTilingiiifPfS_fS__param_6];
	ld.param.f32 	%f491, [_Z40sgemm_vectorizedMemFloat4_2DThreadTilingiiifPfS_fS__param_3];
	ld.global.v4.f32 	{%f453, %f454, %f455, %f456}, [%rd17];
	mul.f32 	%f457, %f491, %f644;
	fma.rn.f32 	%f458, %f507, %f453, %f457;
	mul.f32 	%f459, %f491, %f643;
	fma.rn.f32 	%f460, %f507, %f454, %f459;
	mul.f32 	%f461, %f491, %f642;
	fma.rn.f32 	%f462, %f507, %f455, %f461;
	mul.f32 	%f463, %f491, %f641;
	fma.rn.f32 	%f464, %f507, %f456, %f463;
	st.global.v4.f32 	[%rd17], {%f458, %f460, %f462, %f464};
$L__BB0_35:
	ld.param.u32 	%r134, [_Z40sgemm_vectorizedMemFloat4_2DThreadTilingiiifPfS_fS__param_1];
	ld.param.u32 	%r115, [_Z40sgemm_vectorizedMemFloat4_2DThreadTilingiiifPfS_fS__param_0];
	setp.ge.s32 	%p49, %r23, %r115;
	setp.ge.s32 	%p50, %r10, %r134;
	or.pred  	%p51, %p49, %p50;
	@%p51 bra 	$L__BB0_37;
	ld.param.f32 	%f508, [_Z40sgemm_vectorizedMemFloat4_2DThreadTilingiiifPfS_fS__param_6];
	ld.param.f32 	%f492, [_Z40sgemm_vectorizedMemFloat4_2DThreadTilingiiifPfS_fS__param_3];
	ld.global.v4.f32 	{%f465, %f466, %f467, %f468}, [%rd17+16];
	mul.f32 	%f469, %f492, %f640;
	fma.rn.f32 	%f470, %f508, %f465, %f469;
	mul.f32 	%f471, %f492, %f639;
	fma.rn.f32 	%f472, %f508, %f466, %f471;
	mul.f32 	%f473, %f492, %f638;
	fma.rn.f32 	%f474, %f508, %f467, %f473;
	mul.f32 	%f475, %f492, %f637;
	fma.rn.f32 	%f476, %f508, %f468, %f475;
	st.global.v4.f32 	[%rd17+16], {%f470, %f472, %f474, %f476};
$L__BB0_37:
	ret;

}


// ===== COMPILED SASS (sm_100) =====

	.target	sm_100

	.elftype	@"ET_EXEC"


//--------------------- .note.nv.tkinfo           --------------------------
	.section	.note.nv.tkinfo,"",@"SHT_NOTE"
	.sectionflags	@"SHF_NOTE_NV_TKINFO"
	.tkinfo
        /*0018*/ 	.word	0x00000002
        /*0030*/ 	.string	""
        /*0030*/ 	.string	"ptxas"
        /*0030*/ 	.string	"Cuda compilation tools, release 13.0, V13.0.88"
        /*0030*/ 	.string	"Build cuda_13.0.r13.0/compiler.36424714_0"
        /*0030*/ 	.string	"-arch sm_100 -m 64 "



//--------------------- .note.nv.cuinfo           --------------------------
	.section	.note.nv.cuinfo,"",@"SHT_NOTE"
	.sectionflags	@"SHF_NOTE_NV_CUINFO"
        /*0018*/ 	.short	0x0002
        /*001a*/ 	.short	0x0064
        /*001c*/ 	.short	0x0082
	.zero		2


//--------------------- .nv.info                  --------------------------
	.section	.nv.info,"",@"SHT_CUDA_INFO"
	.align	4


	//----- nvinfo : EIATTR_REGCOUNT
	.align		4
        /*0000*/ 	.byte	0x04, 0x2f
        /*0002*/ 	.short	(.L_1 - .L_0)
	.align		4
.L_0:
        /*0004*/ 	.word	index@(_Z40sgemm_vectorizedMemFloat4_2DThreadTilingiiifPfS_fS_)
        /*0008*/ 	.word	0x0000005c


	//----- nvinfo : EIATTR_FRAME_SIZE
	.align		4
.L_1:
        /*000c*/ 	.byte	0x04, 0x11
        /*000e*/ 	.short	(.L_3 - .L_2)
	.align		4
.L_2:
        /*0010*/ 	.word	index@(_Z40sgemm_vectorizedMemFloat4_2DThreadTilingiiifPfS_fS_)
        /*0014*/ 	.word	0x00000000


	//----- nvinfo : EIATTR_MIN_STACK_SIZE
	.align		4
.L_3:
        /*0018*/ 	.byte	0x04, 0x12
        /*001a*/ 	.short	(.L_5 - .L_4)
	.align		4
.L_4:
        /*001c*/ 	.word	index@(_Z40sgemm_vectorizedMemFloat4_2DThreadTilingiiifPfS_fS_)
        /*0020*/ 	.word	0x00000000
.L_5:


//--------------------- .nv.compat                --------------------------
	.section	.nv.compat,"",@"SHT_CUDA_COMPAT_INFO"
	.align	4
        /*0000*/ 	.byte	0x02, 0x09, 0x00, 0x00, 0x02, 0x02, 0x01, 0x00, 0x02, 0x05, 0x05, 0x00, 0x03, 0x07, 0x01, 0x01
        /*0010*/ 	.byte	0x02, 0x03, 0x00, 0x00, 0x02, 0x06, 0x01, 0x00, 0x04, 0x0b, 0x08, 0x00, 0x09, 0x00, 0x00, 0x00
        /*0020*/ 	.byte	0x00, 0x00, 0x00, 0x00


//--------------------- .nv.info._Z40sgemm_vectorizedMemFloat4_2DThreadTilingiiifPfS_fS_ --------------------------
	.section	.nv.info._Z40sgemm_vectorizedMemFloat4_2DThreadTilingiiifPfS_fS_,"",@"SHT_CUDA_INFO"
	.sectionflags	@""
	.align	4


	//----- nvinfo : EIATTR_CUDA_API_VERSION
	.align		4
        /*0000*/ 	.byte	0x04, 0x37
        /*0002*/ 	.short	(.L_7 - .L_6)
.L_6:
        /*0004*/ 	.word	0x00000082


	//----- nvinfo : EIATTR_KPARAM_INFO
	.align		4
.L_7:
        /*0008*/ 	.byte	0x04, 0x17
        /*000a*/ 	.short	(.L_9 - .L_8)
.L_8:
        /*000c*/ 	.word	0x00000000
        /*0010*/ 	.short	0x0007
        /*0012*/ 	.short	0x0028
        /*0014*/ 	.byte	0x00, 0xf5, 0x21, 0x00


	//----- nvinfo : EIATTR_KPARAM_INFO
	.align		4
.L_9:
        /*0018*/ 	.byte	0x04, 0x17
        /*001a*/ 	.short	(.L_11 - .L_10)
.L_10:
        /*001c*/ 	.word	0x00000000
        /*0020*/ 	.short	0x0006
        /*0022*/ 	.short	0x0020
        /*0024*/ 	.byte	0x00, 0xf0, 0x11, 0x00


	//----- nvinfo : EIATTR_KPARAM_INFO
	.align		4
.L_11:
        /*0028*/ 	.byte	0x04, 0x17
        /*002a*/ 	.short	(.L_13 - .L_12)
.L_12:
        /*002c*/ 	.word	0x00000000
        /*0030*/ 	.short	0x0005
        /*0032*/ 	.short	0x0018
        /*0034*/ 	.byte	0x00, 0xf5, 0x21, 0x00


	//----- nvinfo : EIATTR_KPARAM_INFO
	.align		4
.L_13:
        /*0038*/ 	.byte	0x04, 0x17
        /*003a*/ 	.short	(.L_15 - .L_14)
.L_14:
        /*003c*/ 	.word	0x00000000
        /*0040*/ 	.short	0x0004
        /*0042*/ 	.short	0x0010
        /*0044*/ 	.byte	0x00, 0xf5, 0x21, 0x00


	//----- nvinfo : EIATTR_KPARAM_INFO
	.align		4
.L_15:
        /*0048*/ 	.byte	0x04, 0x17
        /*004a*/ 	.short	(.L_17 - .L_16)
.L_16:
        /*004c*/ 	.word	0x00000000
        /*0050*/ 	.short	0x0003
        /*0052*/ 	.short	0x000c
        /*0054*/ 	.byte	0x00, 0xf0, 0x11, 0x00


	//----- nvinfo : EIATTR_KPARAM_INFO
	.align		4
.L_17:
        /*0058*/ 	.byte	0x04, 0x17
        /*005a*/ 	.short	(.L_19 - .L_18)
.L_18:
        /*005c*/ 	.word	0x00000000
        /*0060*/ 	.short	0x0002
        /*0062*/ 	.short	0x0008
        /*0064*/ 	.byte	0x00, 0xf0, 0x11, 0x00


	//----- nvinfo : EIATTR_KPARAM_INFO
	.align		4
.L_19:
        /*0068*/ 	.byte	0x04, 0x17
        /*006a*/ 	.short	(.L_21 - .L_20)
.L_20:
        /*006c*/ 	.word	0x00000000
        /*0070*/ 	.short	0x0001
        /*0072*/ 	.short	0x0004
        /*0074*/ 	.byte	0x00, 0xf0, 0x11, 0x00


	//----- nvinfo : EIATTR_KPARAM_INFO
	.align		4
.L_21:
        /*0078*/ 	.byte	0x04, 0x17
        /*007a*/ 	.short	(.L_23 - .L_22)
.L_22:
        /*007c*/ 	.word	0x00000000
        /*0080*/ 	.short	0x0000
        /*0082*/ 	.short	0x0000
        /*0084*/ 	.byte	0x00, 0xf0, 0x11, 0x00


	//----- nvinfo : EIATTR_SPARSE_MMA_MASK
	.align		4
.L_23:
        /*0088*/ 	.byte	0x03, 0x50
        /*008a*/ 	.short	0x0000


	//----- nvinfo : EIATTR_MAXREG_COUNT
	.align		4
        /*008c*/ 	.byte	0x03, 0x1b
        /*008e*/ 	.short	0x00ff


	//----- nvinfo : EIATTR_NUM_BARRIERS
	.align		4
        /*0090*/ 	.byte	0x02, 0x4c
        /*0092*/ 	.byte	0x01
	.zero		1


	//----- nvinfo : EIATTR_MERCURY_ISA_VERSION
	.align		4
        /*0094*/ 	.byte	0x03, 0x5f
        /*0096*/ 	.short	0x0101


	//----- nvinfo : EIATTR_VRC_CTA_INIT_COUNT
	.align		4
        /*0098*/ 	.byte	0x02, 0x4a
	.zero		1
	.zero		1


	//----- nvinfo : EIATTR_EXIT_INSTR_OFFSETS
	.align		4
        /*009c*/ 	.byte	0x04, 0x1c
        /*009e*/ 	.short	(.L_25 - .L_24)


	//   ....[0]....
.L_24:
        /*00a0*/ 	.word	0x00001c50


	//   ....[1]....
        /*00a4*/ 	.word	0x00001d20


	//----- nvinfo : EIATTR_CRS_STACK_SIZE
	.align		4
.L_25:
        /*00a8*/ 	.byte	0x04, 0x1e
        /*00aa*/ 	.short	(.L_27 - .L_26)
.L_26:
        /*00ac*/ 	.word	0x00000000


	//----- nvinfo : EIATTR_CBANK_PARAM_SIZE
	.align		4
.L_27:
        /*00b0*/ 	.byte	0x03, 0x19
        /*00b2*/ 	.short	0x0030


	//----- nvinfo : EIATTR_PARAM_CBANK
	.align		4
        /*00b4*/ 	.byte	0x04, 0x0a
        /*00b6*/ 	.short	(.L_29 - .L_28)
	.align		4
.L_28:
        /*00b8*/ 	.word	index@(.nv.constant0._Z40sgemm_vectorizedMemFloat4_2DThreadTilingiiifPfS_fS_)
        /*00bc*/ 	.short	0x0380
        /*00be*/ 	.short	0x0030


	//----- nvinfo : EIATTR_SW_WAR
	.align		4
.L_29:
        /*00c0*/ 	.byte	0x04, 0x36
        /*00c2*/ 	.short	(.L_31 - .L_30)
.L_30:
        /*00c4*/ 	.word	0x00000008
.L_31:


//--------------------- .nv.callgraph             --------------------------
	.section	.nv.callgraph,"",@"SHT_CUDA_CALLGRAPH"
	.align	4
	.sectionentsize	8
	.align		4
        /*0000*/ 	.word	0x00000000
	.align		4
        /*0004*/ 	.word	0xffffffff
	.align		4
        /*0008*/ 	.word	0x00000000
	.align		4
        /*000c*/ 	.word	0xfffffffe
	.align		4
        /*0010*/ 	.word	0x00000000
	.align		4
        /*0014*/ 	.word	0xfffffffd
	.align		4
        /*0018*/ 	.word	0x00000000
	.align		4
        /*001c*/ 	.word	0xfffffffc


//--------------------- .text._Z40sgemm_vectorizedMemFloat4_2DThreadTilingiiifPfS_fS_ --------------------------
	.section	.text._Z40sgemm_vectorizedMemFloat4_2DThreadTilingiiifPfS_fS_,"ax",@progbits
	.align	128
        .global         _Z40sgemm_vectorizedMemFloat4_2DThreadTilingiiifPfS_fS_
        .type           _Z40sgemm_vectorizedMemFloat4_2DThreadTilingiiifPfS_fS_,@function
        .size           _Z40sgemm_vectorizedMemFloat4_2DThreadTilingiiifPfS_fS_,(.L_x_8 - _Z40sgemm_vectorizedMemFloat4_2DThreadTilingiiifPfS_fS_)
        .other          _Z40sgemm_vectorizedMemFloat4_2DThreadTilingiiifPfS_fS_,@"STO_CUDA_ENTRY STV_DEFAULT"
_Z40sgemm_vectorizedMemFloat4_2DThreadTilingiiifPfS_fS_:
.text._Z40sgemm_vectorizedMemFloat4_2DThreadTilingiiifPfS_fS_:
[----:B------:R-:W-:Y:S01]  /*0000*/  LDC R1, c[0x0][0x37c] ;  /* 0x0000df00ff017b82 */ /* 0x000fe20000000800 */
[----:B------:R-:W0:Y:S01]  /*0010*/  LDCU UR10, c[0x0][0x388] ;  /* 0x00007100ff0a77ac */ /* 0x000e220008000800 */
[----:B------:R-:W-:Y:S01]  /*0020*/  HFMA2 R0, -RZ, RZ, 0, 0 ;  /* 0x00000000ff007431 */ /* 0x000fe200000001ff */
[----:B------:R-:W-:Y:S01]  /*0030*/  CS2R R16, SRZ ;  /* 0x0000000000107805 */ /* 0x000fe2000001ff00 */
[----:B------:R-:W-:Y:S01]  /*0040*/  HFMA2 R81, -RZ, RZ, 0, 0 ;  /* 0x00000000ff517431 */ /* 0x000fe200000001ff */
[----:B------:R-:W-:Y:S01]  /*0050*/  CS2R R2, SRZ ;  /* 0x0000000000027805 */ /* 0x000fe2000001ff00 */
[----:B------:R-:W-:Y:S01]  /*0060*/  HFMA2 R85, -RZ, RZ, 0, 0 ;  /* 0x00000000ff557431 */ /* 0x000fe200000001ff */
[----:B------:R-:W-:Y:S02]  /*0070*/  CS2R R4, SRZ ;  /* 0x0000000000047805 */ /* 0x000fe4000001ff00 */
[----:B------:R-:W-:Y:S02]  /*0080*/  CS2R R6, SRZ ;  /* 0x0000000000067805 */ /* 0x000fe4000001ff00 */
[----:B------:R-:W-:-:S02]  /*0090*/  CS2R R8, SRZ ;  /* 0x0000000000087805 */ /* 0x000fc4000001ff00 */
[----:B------:R-:W-:Y:S02]  /*00a0*/  CS2R R10, SRZ ;  /* 0x00000000000a7805 */ /* 0x000fe4000001ff00 */
[----:B------:R-:W-:Y:S02]  /*00b0*/  CS2R R22, SRZ ;  /* 0x0000000000167805 */ /* 0x000fe4000001ff00 */
[----:B------:R-:W-:Y:S02]  /*00c0*/  CS2R R18, SRZ ;  /* 0x0000000000127805 */ /* 0x000fe4000001ff00 */
[----:B------:R-:W-:Y:S02]  /*00d0*/  CS2R R20, SRZ ;  /* 0x0000000000147805 */ /* 0x000fe4000001ff00 */
[----:B------:R-:W-:Y:S02]  /*00e0*/  CS2R R14, SRZ ;  /* 0x00000000000e7805 */ /* 0x000fe4000001ff00 */
[----:B------:R-:W-:-:S02]  /*00f0*/  CS2R R12, SRZ ;  /* 0x00000000000c7805 */ /* 0x000fc4000001ff00 */
[----:B------:R-:W-:Y:S02]  /*0100*/  CS2R R46, SRZ ;  /* 0x00000000002e7805 */ /* 0x000fe4000001ff00 */
[----:B------:R-:W-:Y:S02]  /*0110*/  CS2R R44, SRZ ;  /* 0x00000000002c7805 */ /* 0x000fe4000001ff00 */
[----:B------:R-:W-:Y:S01]  /*0120*/  CS2R R50, SRZ ;  /* 0x0000000000327805 */ /* 0x000fe2000001ff00 */
[----:B0-----:R-:W-:Y:S01]  /*0130*/  UISETP.GE.AND UP0, UPT, UR10, 0x1, UPT ;  /* 0x000000010a00788c */ /* 0x001fe2000bf06270 */
        /* <DEDUP_REMOVED lines=14> */
[----:B------:R-:W-:-:S02]  /*0220*/  MOV R77, RZ ;  /* 0x000000ff004d7202 */ /* 0x000fc40000000f00 */
[----:B------:R-:W-:Y:S02]  /*0230*/  CS2R R74, SRZ ;  /* 0x00000000004a7805 */ /* 0x000fe4000001ff00 */
[----:B------:R-:W-:Y:S01]  /*0240*/  MOV R79, RZ ;  /* 0x000000ff004f7202 */ /* 0x000fe20000000f00 */
[----:B------:R-:W0:Y:S01]  /*0250*/  LDCU.64 UR12, c[0x0][0x358] ;  /* 0x00006b00ff0c77ac */ /* 0x000e220008000a00 */
[----:B------:R-:W-:Y:S01]  /*0260*/  MOV R83, RZ ;  /* 0x000000ff00537202 */ /* 0x000fe20000000f00 */
[----:B------:R-:W-:Y:S06]  /*0270*/  BRA.U !UP0, `(.L_x_0) ;  /* 0x0000000908107547 */ /* 0x000fec000b800000 */
[----:B------:R-:W1:Y:S01]  /*0280*/  S2UR UR9, SR_CTAID.X ;  /* 0x00000000000979c3 */ /* 0x000e620000002500 */
[----:B------:R-:W2:Y:S01]  /*0290*/  S2R R82, SR_TID.X ;  /* 0x0000000000527919 */ /* 0x000ea20000002100 */
[----:B------:R-:W3:Y:S01]  /*02a0*/  LDCU.128 UR4, c[0x0][0x390] ;  /* 0x00007200ff0477ac */ /* 0x000ee20008000c00 */
[----:B------:R-:W-:-:S05]  /*02b0*/  MOV R16, RZ ;  /* 0x000000ff00107202 */ /* 0x000fca0000000f00 */
[----:B------:R-:W4:Y:S01]  /*02c0*/  S2UR UR8, SR_CTAID.Y ;  /* 0x00000000000879c3 */ /* 0x000f220000002600 */
[----:B-1----:R-:W-:-:S04]  /*02d0*/  USHF.L.U32 UR9, UR9, 0x7, URZ ;  /* 0x0000000709097899 */ /* 0x002fc800080006ff */
[----:B---3--:R-:W-:Y:S02]  /*02e0*/  UIMAD.WIDE.U32 UR6, UR9, 0x4, UR6 ;  /* 0x00000004090678a5 */ /* 0x008fe4000f8e0006 */
[----:B----4-:R-:W-:Y:S01]  /*02f0*/  USHF.L.U32 UR8, UR8, 0x7, URZ ;  /* 0x0000000708087899 */ /* 0x010fe200080006ff */
[--C-:B--2---:R-:W-:Y:S02]  /*0300*/  SHF.R.U32.HI R80, RZ, 0x5, R82.reuse ;  /* 0x00000005ff507819 */ /* 0x104fe40000011652 */
[----:B------:R-:W-:Y:S01]  /*0310*/  SHF.L.U32 R78, R82, 0x2, RZ ;  /* 0x00000002524e7819 */ /* 0x000fe200000006ff */
[----:B------:R-:W-:Y:S01]  /*0320*/  UIMAD UR8, UR8, UR10, URZ ;  /* 0x0000000a080872a4 */ /* 0x000fe2000f8e02ff */
[----:B------:R-:W-:Y:S02]  /*0330*/  SHF.R.U32.HI R76, RZ, 0x1, R82 ;  /* 0x00000001ff4c7819 */ /* 0x000fe40000011652 */
[----:B------:R-:W-:Y:S01]  /*0340*/  MOV R88, UR6 ;  /* 0x0000000600587c02 */ /* 0x000fe20008000f00 */
[----:B------:R-:W-:Y:S01]  /*0350*/  UIMAD.WIDE UR8, UR8, 0x4, UR4 ;  /* 0x00000004080878a5 */ /* 0x000fe2000f8e0204 */
[----:B------:R-:W-:-:S02]  /*0360*/  MOV R89, UR7 ;  /* 0x0000000700597c02 */ /* 0x000fc40008000f00 */
[----:B------:R-:W-:-:S09]  /*0370*/  UMOV UR4, URZ ;  /* 0x000000ff00047c82 */ /* 0x000fd20008000000 */
.L_x_2:
[----:B------:R-:W1:Y:S01]  /*0380*/  LDC R87, c[0x0][0x384] ;  /* 0x0000e100ff577b82 */ /* 0x000e620000000800 */
[----:B------:R-:W2:Y:S01]  /*0390*/  LDCU UR10, c[0x0][0x388] ;  /* 0x00007100ff0a77ac */ /* 0x000ea20008000800 */
[C---:B------:R-:W-:Y:S02]  /*03a0*/  LOP3.LUT R27, R78.reuse, 0x4, RZ, 0xc0, !PT ;  /* 0x000000044e1b7812 */ /* 0x040fe400078ec0ff */
[----:B------:R-:W-:Y:S02]  /*03b0*/  LOP3.LUT R29, R78, 0x7c, RZ, 0xc0, !PT ;  /* 0x0000007c4e1d7812 */ /* 0x000fe400078ec0ff */
[----:B------:R-:W-:Y:S02]  /*03c0*/  MOV R24, UR8 ;  /* 0x0000000800187c02 */ /* 0x000fe40008000f00 */
[----:B------:R-:W-:Y:S01]  /*03d0*/  MOV R25, UR9 ;  /* 0x0000000900197c02 */ /* 0x000fe20008000f00 */
[----:B--2---:R-:W-:-:S04]  /*03e0*/  IMAD R27, R76, UR10, R27 ;  /* 0x0000000a4c1b7c24 */ /* 0x004fc8000f8e021b */
[----:B------:R-:W-:-:S04]  /*03f0*/  IMAD.WIDE.U32 R24, R27, 0x4, R24 ;  /* 0x000000041b187825 */ /* 0x000fc800078e0018 */
[----:B-1----:R-:W-:Y:S02]  /*0400*/  IMAD R29, R80, R87, R29 ;  /* 0x00000057501d7224 */ /* 0x002fe400078e021d */
[----:B0-----:R-:W2:Y:S02]  /*0410*/  LDG.E.128 R24, desc[UR12][R24.64] ;  /* 0x0000000c18187981 */ /* 0x001ea4000c1e1d00 */
[----:B------:R-:W-:-:S06]  /*0420*/  IMAD.WIDE R28, R29, 0x4, R88 ;  /* 0x000000041d1c7825 */ /* 0x000fcc00078e0258 */
[----:B------:R-:W3:Y:S01]  /*0430*/  LDG.E.128 R28, desc[UR12][R28.64] ;  /* 0x0000000c1c1c7981 */ /* 0x000ee2000c1e1d00 */
[----:B------:R-:W0:Y:S01]  /*0440*/  S2UR UR6, SR_CgaCtaId ;  /* 0x00000000000679c3 */ /* 0x000e220000008800 */
[C---:B------:R-:W-:Y:S02]  /*0450*/  SHF.L.U32 R33, R82.reuse, 0xb, RZ ;  /* 0x0000000b52217819 */ /* 0x040fe400000006ff */
[----:B------:R-:W-:Y:S02]  /*0460*/  SHF.L.U32 R34, R82, 0x4, RZ ;  /* 0x0000000452227819 */ /* 0x000fe400000006ff */
[----:B------:R-:W1:Y:S01]  /*0470*/  S2R R82, SR_TID.X ;  /* 0x0000000000527919 */ /* 0x000e620000002100 */
[----:B------:R-:W-:Y:S01]  /*0480*/  UMOV UR5, 0x400 ;  /* 0x0000040000057882 */ /* 0x000fe20000000000 */
[----:B------:R-:W-:-:S04]  /*0490*/  SHF.L.U32 R32, R76, 0x2, RZ ;  /* 0x000000024c207819 */ /* 0x000fc800000006ff */
[----:B------:R-:W-:Y:S02]  /*04a0*/  LOP3.LUT R32, R32, 0x800, R33, 0xf8, !PT ;  /* 0x0000080020207812 */ /* 0x000fe400078ef821 */
[----:B------:R-:W-:Y:S01]  /*04b0*/  LOP3.LUT R33, R34, 0x1f0, RZ, 0xc0, !PT ;  /* 0x000001f022217812 */ /* 0x000fe200078ec0ff */
[----:B0-----:R-:W-:Y:S02]  /*04c0*/  ULEA UR7, UR6, UR5, 0x18 ;  /* 0x0000000506077291 */ /* 0x001fe4000f8ec0ff */
[----:B------:R-:W-:-:S04]  /*04d0*/  UIADD3 UR5, UPT, UPT, UR5, 0x1000, URZ ;  /* 0x0000100005057890 */ /* 0x000fc8000fffe0ff */
[----:B------:R-:W-:Y:S01]  /*04e0*/  ULEA UR5, UR6, UR5, 0x18 ;  /* 0x0000000506057291 */ /* 0x000fe2000f8ec0ff */
[----:B------:R-:W-:Y:S02]  /*04f0*/  LEA R33, R80, R33, 0x9 ;  /* 0x0000002150217211 */ /* 0x000fe400078e48ff */
[C---:B-1----:R-:W-:Y:S02]  /*0500*/  SHF.L.U32 R34, R82.reuse, 0x1, RZ ;  /* 0x0000000152227819 */ /* 0x042fe400000006ff */
[----:B------:R-:W-:Y:S02]  /*0510*/  SHF.L.U32 R35, R82, 0x5, RZ ;  /* 0x0000000552237819 */ /* 0x000fe400000006ff */
[----:B------:R-:W-:Y:S02]  /*0520*/  LOP3.LUT R34, R34, 0x7e0, RZ, 0xc0, !PT ;  /* 0x000007e022227812 */ /* 0x000fe400078ec0ff */
[----:B------:R-:W-:Y:S02]  /*0530*/  LOP3.LUT R35, R35, 0x1e0, RZ, 0xc0, !PT ;  /* 0x000001e023237812 */ /* 0x000fe400078ec0ff */
[----:B------:R-:W-:-:S02]  /*0540*/  IADD3 R84, PT, PT, R34, UR7, RZ ;  /* 0x0000000722547c10 */ /* 0x000fc4000fffe0ff */
[----:B------:R-:W-:Y:S01]  /*0550*/  IADD3 R86, PT, PT, R35, UR5, RZ ;  /* 0x0000000523567c10 */ /* 0x000fe2000fffe0ff */
[----:B--2---:R0:W-:Y:S04]  /*0560*/  STS [R32+UR7], R24 ;  /* 0x0000001820007988 */ /* 0x0041e80008000807 */
[----:B------:R0:W-:Y:S04]  /*0570*/  STS [R32+UR7+0x200], R25 ;  /* 0x0002001920007988 */ /* 0x0001e80008000807 */
[----:B------:R0:W-:Y:S04]  /*0580*/  STS [R32+UR7+0x400], R26 ;  /* 0x0004001a20007988 */ /* 0x0001e80008000807 */
[----:B------:R0:W-:Y:S04]  /*0590*/  STS [R32+UR7+0x600], R27 ;  /* 0x0006001b20007988 */ /* 0x0001e80008000807 */
[----:B---3--:R0:W-:Y:S01]  /*05a0*/  STS.128 [R33+UR5], R28 ;  /* 0x0000001c21007988 */ /* 0x0081e20008000c05 */
[----:B------:R-:W-:Y:S01]  /*05b0*/  UMOV UR5, 0x10 ;  /* 0x0000001000057882 */ /* 0x000fe20000000000 */
[----:B------:R-:W-:Y:S06]  /*05c0*/  BAR.SYNC.DEFER_BLOCKING 0x0 ;  /* 0x0000000000007b1d */ /* 0x000fec0000010000 */
.L_x_1:
[----:B0-----:R-:W-:Y:S04]  /*05d0*/  LDS.128 R24, [R84+UR5+-0x10] ;  /* 0xfffff00554187984 */ /* 0x001fe80008000c00 */
[----:B------:R-:W0:Y:S04]  /*05e0*/  LDS.128 R28, [R86+UR5+-0x10] ;  /* 0xfffff005561c7984 */ /* 0x000e280008000c00 */
[----:B------:R-:W1:Y:S04]  /*05f0*/  LDS.128 R32, [R86+UR5] ;  /* 0x0000000556207984 */ /* 0x000e680008000c00 */
[----:B------:R-:W2:Y:S01]  /*0600*/  LDS.128 R36, [R84+UR5] ;  /* 0x0000000554247984 */ /* 0x000ea20008000c00 */
[----:B------:R-:W-:-:S04]  /*0610*/  UIADD3 UR5, UPT, UPT, UR5, 0x200, URZ ;  /* 0x0000020005057890 */ /* 0x000fc8000fffe0ff */
[----:B------:R-:W-:Y:S01]  /*0620*/  UISETP.NE.AND UP0, UPT, UR5, 0x1010, UPT ;  /* 0x000010100500788c */ /* 0x000fe2000bf05270 */
[C---:B0-----:R-:W-:Y:S01]  /*0630*/  FFMA R83, R24.reuse, R28, R83 ;  /* 0x0000001c18537223 */ /* 0x041fe20000000053 */
[C---:B------:R-:W-:Y:S01]  /*0640*/  FFMA R50, R24.reuse, R29, R50 ;  /* 0x0000001d18327223 */ /* 0x040fe20000000032 */
[C---:B------:R-:W-:Y:S01]  /*0650*/  FFMA R85, R24.reuse, R30, R85 ;  /* 0x0000001e18557223 */ /* 0x040fe20000000055 */
[C---:B------:R-:W-:Y:S01]  /*0660*/  FFMA R74, R24.reuse, R31, R74 ;  /* 0x0000001f184a7223 */ /* 0x040fe2000000004a */
[C---:B-1----:R-:W-:Y:S01]  /*0670*/  FFMA R79, R24.reuse, R32, R79 ;  /* 0x00000020184f7223 */ /* 0x042fe2000000004f */
[C---:B------:R-:W-:Y:S01]  /*0680*/  FFMA R70, R24.reuse, R33, R70 ;  /* 0x0000002118467223 */ /* 0x040fe20000000046 */
[C---:B------:R-:W-:Y:S01]  /*0690*/  FFMA R81, R24.reuse, R34, R81 ;  /* 0x0000002218517223 */ /* 0x040fe20000000051 */
[----:B------:R-:W-:Y:S01]  /*06a0*/  FFMA R72, R24, R35, R72 ;  /* 0x0000002318487223 */ /* 0x000fe20000000048 */
[----:B------:R-:W-:Y:S01]  /*06b0*/  FFMA R75, R28, R25, R75 ;  /* 0x000000191c4b7223 */ /* 0x000fe2000000004b */
[C---:B------:R-:W-:Y:S01]  /*06c0*/  FFMA R66, R25.reuse, R29, R66 ;  /* 0x0000001d19427223 */ /* 0x040fe20000000042 */
[C---:B------:R-:W-:Y:S01]  /*06d0*/  FFMA R77, R25.reuse, R30, R77 ;  /* 0x0000001e194d7223 */ /* 0x040fe2000000004d */
[C---:B------:R-:W-:Y:S01]  /*06e0*/  FFMA R68, R25.reuse, R31, R68 ;  /* 0x0000001f19447223 */ /* 0x040fe20000000044 */
[----:B------:R-:W-:Y:S01]  /*06f0*/  FFMA R41, R32, R25, R41 ;  /* 0x0000001920297223 */ /* 0x000fe20000000029 */
[C---:B------:R-:W-:Y:S01]  /*0700*/  FFMA R40, R25.reuse, R33, R40 ;  /* 0x0000002119287223 */ /* 0x040fe20000000028 */
[C---:B------:R-:W-:Y:S01]  /*0710*/  FFMA R43, R25.reuse, R34, R43 ;  /* 0x00000022192b7223 */ /* 0x040fe2000000002b */
[----:B------:R-:W-:Y:S01]  /*0720*/  FFMA R42, R25, R35, R42 ;  /* 0x00000023192a7223 */ /* 0x000fe2000000002a */
        /* <DEDUP_REMOVED lines=16> */
[C---:B--2---:R-:W-:Y:S01]  /*0830*/  FFMA R53, R36.reuse, R28, R53 ;  /* 0x0000001c24357223 */ /* 0x044fe20000000035 */
[C---:B------:R-:W-:Y:S01]  /*0840*/  FFMA R46, R36.reuse, R29, R46 ;  /* 0x0000001d242e7223 */ /* 0x040fe2000000002e */
[C---:B------:R-:W-:Y:S01]  /*0850*/  FFMA R55, R36.reuse, R30, R55 ;  /* 0x0000001e24377223 */ /* 0x040fe20000000037 */
[C---:B------:R-:W-:Y:S01]  /*0860*/  FFMA R48, R36.reuse, R31, R48 ;  /* 0x0000001f24307223 */ /* 0x040fe20000000030 */
[C---:B------:R-:W-:Y:S01]  /*0870*/  FFMA R49, R36.reuse, R32, R49 ;  /* 0x0000002024317223 */ /* 0x040fe20000000031 */
        /* <DEDUP_REMOVED lines=27> */
[----:B------:R-:W-:Y:S06]  /*0a30*/  BRA.U UP0, `(.L_x_1) ;  /* 0xfffffff900e47547 */ /* 0x000fec000b83ffff */
[----:B------:R-:W-:Y:S01]  /*0a40*/  BAR.SYNC.DEFER_BLOCKING 0x0 ;  /* 0x0000000000007b1d */ /* 0x000fe20000010000 */
[----:B------:R-:W-:Y:S01]  /*0a50*/  UIADD3 UR8, UP0, UPT, UR8, 0x20, URZ ;  /* 0x0000002008087890 */ /* 0x000fe2000ff1e0ff */
[----:B------:R-:W-:Y:S01]  /*0a60*/  SHF.L.U32 R87, R87, 0x3, RZ ;  /* 0x0000000357577819 */ /* 0x000fe200000006ff */
[----:B------:R-:W-:Y:S02]  /*0a70*/  UIADD3 UR4, UPT, UPT, UR4, 0x8, URZ ;  /* 0x0000000804047890 */ /* 0x000fe4000fffe0ff */
[----:B------:R-:W-:Y:S02]  /*0a80*/  UIADD3.X UR9, UPT, UPT, URZ, UR9, URZ, UP0, !UPT ;  /* 0x00000009ff097290 */ /* 0x000fe400087fe4ff */
[----:B------:R-:W-:Y:S01]  /*0a90*/  UISETP.GE.AND UP0, UPT, UR4, UR10, UPT ;  /* 0x0000000a0400728c */ /* 0x000fe2000bf06270 */
[----:B------:R-:W-:-:S08]  /*0aa0*/  IMAD.WIDE R88, R87, 0x4, R88 ;  /* 0x0000000457587825 */ /* 0x000fd000078e0258 */
[----:B------:R-:W-:Y:S05]  /*0ab0*/  BRA.U !UP0, `(.L_x_2) ;  /* 0xfffffff908307547 */ /* 0x000fea000b83ffff */
.L_x_0:
[----:B------:R-:W1:Y:S01]  /*0ac0*/  S2R R29, SR_TID.X ;  /* 0x00000000001d7919 */ /* 0x000e620000002100 */
[----:B------:R-:W2:Y:S01]  /*0ad0*/  S2UR UR6, SR_CTAID.X ;  /* 0x00000000000679c3 */ /* 0x000ea20000002500 */
[----:B------:R-:W-:Y:S01]  /*0ae0*/  BSSY.RECONVERGENT B0, `(.L_x_3) ;  /* 0x0000028000007945 */ /* 0x000fe20003800200 */
[----:B------:R-:W3:Y:S06]  /*0af0*/  S2R R26, SR_CTAID.Y ;  /* 0x00000000001a7919 */ /* 0x000eec0000002600 */
[----:B------:R-:W4:Y:S01]  /*0b00*/  LDC.64 R24, c[0x0][0x380] ;  /* 0x0000e000ff187b82 */ /* 0x000f220000000a00 */
[----:B--2---:R-:W-:Y:S01]  /*0b10*/  USHF.L.U32 UR7, UR6, 0x7, URZ ;  /* 0x0000000706077899 */ /* 0x004fe200080006ff */
[----:B-1----:R-:W-:-:S02]  /*0b20*/  SHF.L.U32 R35, R29, 0x3, RZ ;  /* 0x000000031d237819 */ /* 0x002fc400000006ff */
[----:B------:R-:W-:Y:S02]  /*0b30*/  SHF.R.U32.HI R27, RZ, 0x1, R29 ;  /* 0x00000001ff1b7819 */ /* 0x000fe4000001161d */
[----:B------:R-:W-:Y:S02]  /*0b40*/  LOP3.LUT R35, R35, 0x78, RZ, 0xc0, !PT ;  /* 0x0000007823237812 */ /* 0x000fe400078ec0ff */
[----:B------:R-:W-:Y:S02]  /*0b50*/  LOP3.LUT R27, R27, 0x1f8, RZ, 0xc0, !PT ;  /* 0x000001f81b1b7812 */ /* 0x000fe400078ec0ff */
[----:B------:R-:W-:Y:S02]  /*0b60*/  LOP3.LUT R34, R35, UR7, RZ, 0xfc, !PT ;  /* 0x0000000723227c12 */ /* 0x000fe4000f8efcff */
[----:B---3--:R-:W-:Y:S02]  /*0b70*/  LEA R27, R26, R27, 0x7 ;  /* 0x0000001b1a1b7211 */ /* 0x008fe400078e38ff */
[----:B----4-:R-:W-:-:S02]  /*0b80*/  ISETP.GE.AND P1, PT, R34, R25, PT ;  /* 0x000000192200720c */ /* 0x010fc40003f26270 */
[----:B------:R-:W-:Y:S02]  /*0b90*/  IADD3 R28, PT, PT, R34, 0x4, RZ ;  /* 0x00000004221c7810 */ /* 0x000fe40007ffe0ff */
[CC--:B------:R-:W-:Y:S02]  /*0ba0*/  ISETP.LT.AND P1, PT, R27.reuse, R24.reuse, !P1 ;  /* 0x000000181b00720c */ /* 0x0c0fe40004f21270 */
[----:B------:R-:W-:Y:S02]  /*0bb0*/  ISETP.GE.AND P0, PT, R28, R25, PT ;  /* 0x000000191c00720c */ /* 0x000fe40003f06270 */
[----:B------:R-:W-:Y:S02]  /*0bc0*/  SHF.R.U32.HI R36, RZ, 0x4, R29 ;  /* 0x00000004ff247819 */ /* 0x000fe4000001161d */
[----:B------:R-:W-:-:S07]  /*0bd0*/  ISETP.GE.OR P2, PT, R27, R24, P0 ;  /* 0x000000181b00720c */ /* 0x000fce0000746670 */
[----:B------:R-:W-:Y:S06]  /*0be0*/  @!P1 BRA `(.L_x_4) ;  /* 0x00000000005c9947 */ /* 0x000fec0003800000 */
[----:B------:R-:W-:Y:S01]  /*0bf0*/  SHF.R.U32.HI R28, RZ, 0x4, R29 ;  /* 0x00000004ff1c7819 */ /* 0x000fe2000001161d */
[----:B------:R-:W1:Y:S01]  /*0c00*/  LDCU.64 UR4, c[0x0][0x3a8] ;  /* 0x00007500ff0477ac */ /* 0x000e620008000a00 */
[----:B------:R-:W-:-:S03]  /*0c10*/  IMAD R29, R26, R25, UR6 ;  /* 0x000000061a1d7e24 */ /* 0x000fc6000f8e0219 */
[----:B------:R-:W-:Y:S02]  /*0c20*/  IMAD R28, R28, R25, RZ ;  /* 0x000000191c1c7224 */ /* 0x000fe400078e02ff */
[----:B------:R-:W-:-:S03]  /*0c30*/  SHF.L.U32 R29, R29, 0x7, RZ ;  /* 0x000000071d1d7819 */ /* 0x000fc600000006ff */
[----:B------:R-:W-:Y:S02]  /*0c40*/  LEA R28, R28, R35, 0x3 ;  /* 0x000000231c1c7211 */ /* 0x000fe400078e18ff */
[----:B------:R-:W-:Y:S02]  /*0c50*/  SHF.R.S32.HI R31, RZ, 0x1f, R29 ;  /* 0x0000001fff1f7819 */ /* 0x000fe4000001141d */
[----:B------:R-:W-:-:S04]  /*0c60*/  IADD3 R29, P1, PT, R28, R29, RZ ;  /* 0x0000001d1c1d7210 */ /* 0x000fc80007f3e0ff */
[----:B------:R-:W-:Y:S02]  /*0c70*/  LEA.HI.X.SX32 R28, R28, R31, 0x1, P1 ;  /* 0x0000001f1c1c7211 */ /* 0x000fe400008f0eff */
[C---:B-1----:R-:W-:Y:S01]  /*0c80*/  LEA R32, P1, R29.reuse, UR4, 0x2 ;  /* 0x000000041d207c11 */ /* 0x042fe2000f8210ff */
[----:B------:R-:W1:Y:S03]  /*0c90*/  LDCU UR4, c[0x0][0x38c] ;  /* 0x00007180ff0477ac */ /* 0x000e660008000800 */
[----:B------:R-:W-:Y:S01]  /*0ca0*/  LEA.HI.X R33, R29, UR5, R28, 0x2, P1 ;  /* 0x000000051d217c11 */ /* 0x000fe200088f141c */
[----:B------:R-:W2:Y:S04]  /*0cb0*/  LDCU UR5, c[0x0][0x3a0] ;  /* 0x00007400ff0577ac */ /* 0x000ea80008000800 */
[----:B0-----:R-:W2:Y:S01]  /*0cc0*/  LDG.E.128 R28, desc[UR12][R32.64] ;  /* 0x0000000c201c7981 */ /* 0x001ea2000c1e1d00 */
[----:B-1----:R-:W-:Y:S01]  /*0cd0*/  FMUL R83, R83, UR4 ;  /* 0x0000000453537c20 */ /* 0x002fe20008400000 */
[----:B------:R-:W-:Y:S01]  /*0ce0*/  FMUL R50, R50, UR4 ;  /* 0x0000000432327c20 */ /* 0x000fe20008400000 */
[----:B------:R-:W-:Y:S01]  /*0cf0*/  FMUL R85, R85, UR4 ;  /* 0x0000000455557c20 */ /* 0x000fe20008400000 */
[----:B------:R-:W-:Y:S01]  /*0d00*/  FMUL R74, R74, UR4 ;  /* 0x000000044a4a7c20 */ /* 0x000fe20008400000 */
[----:B--2---:R-:W-:Y:S01]  /*0d10*/  FFMA R28, R28, UR5, R83 ;  /* 0x000000051c1c7c23 */ /* 0x004fe20008000053 */
[----:B------:R-:W-:Y:S01]  /*0d20*/  FFMA R29, R29, UR5, R50 ;  /* 0x000000051d1d7c23 */ /* 0x000fe20008000032 */
[----:B------:R-:W-:Y:S01]  /*0d30*/  FFMA R30, R30, UR5, R85 ;  /* 0x000000051e1e7c23 */ /* 0x000fe20008000055 */
[----:B------:R-:W-:-:S05]  /*0d40*/  FFMA R31, R31, UR5, R74 ;  /* 0x000000051f1f7c23 */ /* 0x000fca000800004a */
[----:B------:R1:W-:Y:S02]  /*0d50*/  STG.E.128 desc[UR12][R32.64], R28 ;  /* 0x0000001c20007986 */ /* 0x0003e4000c101d0c */
.L_x_4:
[----:B0-----:R-:W-:Y:S05]  /*0d60*/  BSYNC.RECONVERGENT B0 ;  /* 0x0000000000007941 */ /* 0x001fea0003800200 */
.L_x_3:
[----:B------:R-:W0:Y:S01]  /*0d70*/  LDCU.64 UR4, c[0x0][0x3a8] ;  /* 0x00007500ff0477ac */ /* 0x000e220008000a00 */
[-C--:B------:R-:W-:Y:S01]  /*0d80*/  IMAD R50, R26, R25.reuse, RZ ;  /* 0x000000191a327224 */ /* 0x080fe200078e02ff */
[----:B------:R-:W2:Y:S01]  /*0d90*/  @!P2 LDC R39, c[0x0][0x3a0] ;  /* 0x0000e800ff27ab82 */ /* 0x000ea20000000800 */
[----:B------:R-:W-:-:S03]  /*0da0*/  IMAD R36, R36, R25, RZ ;  /* 0x0000001924247224 */ /* 0x000fc600078e02ff */
[----:B------:R-:W-:Y:S02]  /*0db0*/  LEA R50, R50, UR7, 0x7 ;  /* 0x0000000732327c11 */ /* 0x000fe4000f8e38ff */
[----:B------:R-:W-:Y:S02]  /*0dc0*/  LEA R35, R36, R35, 0x3 ;  /* 0x0000002324237211 */ /* 0x000fe400078e18ff */
[----:B------:R-:W-:Y:S01]  /*0dd0*/  SHF.R.S32.HI R26, RZ, 0x1f, R50 ;  /* 0x0000001fff1a7819 */ /* 0x000fe20000011432 */
[----:B------:R-:W3:Y:S01]  /*0de0*/  @!P2 LDC R36, c[0x0][0x38c] ;  /* 0x0000e300ff24ab82 */ /* 0x000ee20000000800 */
[----:B-1----:R-:W-:-:S04]  /*0df0*/  @!P2 IADD3 R28, P1, PT, R35, R50, RZ ;  /* 0x00000032231ca210 */ /* 0x002fc80007f3e0ff */
[----:B------:R-:W-:Y:S02]  /*0e00*/  @!P2 LEA.HI.X.SX32 R29, R35, R26, 0x1, P1 ;  /* 0x0000001a231da211 */ /* 0x000fe400008f0eff */
[----:B0-----:R-:W-:-:S04]  /*0e10*/  @!P2 LEA R82, P1, R28, UR4, 0x2 ;  /* 0x000000041c52ac11 */ /* 0x001fc8000f8210ff */
[----:B------:R-:W-:-:S05]  /*0e20*/  @!P2 LEA.HI.X R83, R28, UR5, R29, 0x2, P1 ;  /* 0x000000051c53ac11 */ /* 0x000fca00088f141d */
[----:B------:R-:W2:Y:S01]  /*0e30*/  @!P2 LDG.E.128 R28, desc[UR12][R82.64+0x10] ;  /* 0x0000100c521ca981 */ /* 0x000ea2000c1e1d00 */
[-C--:B------:R-:W-:Y:S02]  /*0e40*/  IADD3 R85, PT, PT, R35, R25.reuse, RZ ;  /* 0x0000001923557210 */ /* 0x080fe40007ffe0ff */
[----:B------:R-:W-:Y:S02]  /*0e50*/  ISETP.GE.AND P1, PT, R34, R25, PT ;  /* 0x000000192200720c */ /* 0x000fe40003f26270 */
[----:B------:R-:W-:Y:S02]  /*0e60*/  IADD3 R33, PT, PT, R27, 0x1, RZ ;  /* 0x000000011b217810 */ /* 0x000fe40007ffe0ff */
[----:B------:R-:W-:Y:S01]  /*0e70*/  IADD3 R32, P3, PT, R50, R85, RZ ;  /* 0x0000005532207210 */ /* 0x000fe20007f7e0ff */
[----:B---3--:R-:W-:Y:S01]  /*0e80*/  @!P2 FMUL R79, R79, R36 ;  /* 0x000000244f4fa220 */ /* 0x008fe20000400000 */
[----:B------:R-:W-:Y:S01]  /*0e90*/  ISETP.GE.OR P4, PT, R33, R24, P1 ;  /* 0x000000182100720c */ /* 0x000fe20000f86670 */
[-C--:B------:R-:W-:Y:S01]  /*0ea0*/  @!P2 FMUL R70, R70, R36.reuse ;  /* 0x000000244646a220 */ /* 0x080fe20000400000 */
[-C--:B------:R-:W-:Y:S01]  /*0eb0*/  @!P2 FMUL R81, R81, R36.reuse ;  /* 0x000000245151a220 */ /* 0x080fe20000400000 */
[----:B------:R-:W-:Y:S01]  /*0ec0*/  @!P2 FMUL R72, R72, R36 ;  /* 0x000000244848a220 */ /* 0x000fe20000400000 */
[----:B------:R-:W-:-:S02]  /*0ed0*/  LEA.HI.X.SX32 R35, R85, R26, 0x1, P3 ;  /* 0x0000001a55237211 */ /* 0x000fc400018f0eff */
[----:B------:R-:W-:Y:S02]  /*0ee0*/  LEA R78, P3, R32, UR4, 0x2 ;  /* 0x00000004204e7c11 */ /* 0x000fe4000f8610ff */
[----:B------:R-:W-:-:S05]  /*0ef0*/  ISETP.GE.OR P5, PT, R33, R24, P0 ;  /* 0x000000182100720c */ /* 0x000fca00007a6670 */
[----:B------:R-:W0:Y:S08]  /*0f00*/  @!P4 LDC R74, c[0x0][0x3a0] ;  /* 0x0000e800ff4acb82 */ /* 0x000e300000000800 */
[----:B------:R-:W1:Y:S01]  /*0f10*/  @!P5 LDC R76, c[0x0][0x38c] ;  /* 0x0000e300ff4cdb82 */ /* 0x000e620000000800 */
[-C--:B--2---:R-:W-:Y:S01]  /*0f20*/  @!P2 FFMA R36, R28, R39.reuse, R79 ;  /* 0x000000271c24a223 */ /* 0x084fe2000000004f */
[-C--:B------:R-:W-:Y:S01]  /*0f30*/  @!P2 FFMA R37, R29, R39.reuse, R70 ;  /* 0x000000271d25a223 */ /* 0x080fe20000000046 */
[-C--:B------:R-:W-:Y:S01]  /*0f40*/  @!P2 FFMA R38, R30, R39.reuse, R81 ;  /* 0x000000271e26a223 */ /* 0x080fe20000000051 */
[----:B------:R-:W-:Y:S01]  /*0f50*/  @!P2 FFMA R39, R31, R39, R72 ;  /* 0x000000271f27a223 */ /* 0x000fe20000000048 */
[----:B------:R-:W-:-:S03]  /*0f60*/  LEA.HI.X R79, R32, UR5, R35, 0x2, P3 ;  /* 0x00000005204f7c11 */ /* 0x000fc600098f1423 */
[----:B------:R-:W2:Y:S01]  /*0f70*/  @!P4 LDC R72, c[0x0][0x38c] ;  /* 0x0000e300ff48cb82 */ /* 0x000ea20000000800 */
[----:B------:R3:W-:Y:S04]  /*0f80*/  @!P2 STG.E.128 desc[UR12][R82.64+0x10], R36 ;  /* 0x000010245200a986 */ /* 0x0007e8000c101d0c */
[----:B------:R-:W0:Y:S03]  /*0f90*/  @!P4 LDG.E.128 R32, desc[UR12][R78.64] ;  /* 0x0000000c4e20c981 */ /* 0x000e26000c1e1d00 */
[----:B------:R-:W3:Y:S01]  /*0fa0*/  @!P5 LDC R70, c[0x0][0x3a0] ;  /* 0x0000e800ff46db82 */ /* 0x000ee20000000800 */
[----:B------:R-:W3:Y:S01]  /*0fb0*/  @!P5 LDG.E.128 R28, desc[UR12][R78.64+0x10] ;  /* 0x0000100c4e1cd981 */ /* 0x000ee2000c1e1d00 */
[----:B------:R-:W-:Y:S01]  /*0fc0*/  IADD3 R85, PT, PT, R85, R25, RZ ;  /* 0x0000001955557210 */ /* 0x000fe20007ffe0ff */
[-C--:B-1----:R-:W-:Y:S01]  /*0fd0*/  @!P5 FMUL R41, R41, R76.reuse ;  /* 0x0000004c2929d220 */ /* 0x082fe20000400000 */
[-C--:B------:R-:W-:Y:S01]  /*0fe0*/  @!P5 FMUL R40, R40, R76.reuse ;  /* 0x0000004c2828d220 */ /* 0x080fe20000400000 */
[-C--:B------:R-:W-:Y:S01]  /*0ff0*/  @!P5 FMUL R43, R43, R76.reuse ;  /* 0x0000004c2b2bd220 */ /* 0x080fe20000400000 */
[----:B------:R-:W-:Y:S01]  /*1000*/  @!P5 FMUL R42, R42, R76 ;  /* 0x0000004c2a2ad220 */ /* 0x000fe20000400000 */
[-C--:B--2---:R-:W-:Y:S01]  /*1010*/  @!P4 FMUL R77, R77, R72.reuse ;  /* 0x000000484d4dc220 */ /* 0x084fe20000400000 */
[-C--:B------:R-:W-:Y:S01]  /*1020*/  @!P4 FMUL R66, R66, R72.reuse ;  /* 0x000000484242c220 */ /* 0x080fe20000400000 */
[-C--:B------:R-:W-:Y:S01]  /*1030*/  @!P4 FMUL R75, R75, R72.reuse ;  /* 0x000000484b4bc220 */ /* 0x080fe20000400000 */
[----:B------:R-:W-:Y:S01]  /*1040*/  @!P4 FMUL R68, R68, R72 ;  /* 0x000000484444c220 */ /* 0x000fe20000400000 */
[-C--:B0-----:R-:W-:Y:S01]  /*1050*/  @!P4 FFMA R34, R34, R74.reuse, R77 ;  /* 0x0000004a2222c223 */ /* 0x081fe2000000004d */
[----:B------:R-:W-:Y:S01]  /*1060*/  IADD3 R77, PT, PT, R27, 0x2, RZ ;  /* 0x000000021b4d7810 */ /* 0x000fe20007ffe0ff */
[----:B------:R-:W-:Y:S01]  /*1070*/  @!P4 FFMA R33, R33, R74, R66 ;  /* 0x0000004a2121c223 */ /* 0x000fe20000000042 */
[----:B------:R-:W-:Y:S01]  /*1080*/  IADD3 R66, P3, PT, R50, R85, RZ ;  /* 0x0000005532427210 */ /* 0x000fe20007f7e0ff */
[----:B---3--:R-:W-:Y:S01]  /*1090*/  @!P5 FFMA R36, R28, R70, R41 ;  /* 0x000000461c24d223 */ /* 0x008fe20000000029 */
[----:B------:R-:W-:Y:S01]  /*10a0*/  ISETP.GE.OR P2, PT, R77, R24, P1 ;  /* 0x000000184d00720c */ /* 0x000fe20000f46670 */
[-C--:B------:R-:W-:Y:S01]  /*10b0*/  @!P4 FFMA R32, R32, R74.reuse, R75 ;  /* 0x0000004a2020c223 */ /* 0x080fe2000000004b */
[----:B------:R-:W-:Y:S01]  /*10c0*/  @!P4 FFMA R35, R35, R74, R68 ;  /* 0x0000004a2323c223 */ /* 0x000fe20000000044 */
[----:B------:R-:W-:Y:S01]  /*10d0*/  LEA.HI.X.SX32 R41, R85, R26, 0x1, P3 ;  /* 0x0000001a55297211 */ /* 0x000fe200018f0eff */
[-C--:B------:R-:W-:Y:S01]  /*10e0*/  @!P5 FFMA R37, R29, R70.reuse, R40 ;  /* 0x000000461d25d223 */ /* 0x080fe20000000028 */
[----:B------:R-:W-:Y:S01]  /*10f0*/  LEA R74, P3, R66, UR4, 0x2 ;  /* 0x00000004424a7c11 */ /* 0x000fe2000f8610ff */
[-C--:B------:R-:W-:Y:S01]  /*1100*/  @!P5 FFMA R38, R30, R70.reuse, R43 ;  /* 0x000000461e26d223 */ /* 0x080fe2000000002b */
[----:B------:R-:W-:Y:S01]  /*1110*/  @!P5 FFMA R39, R31, R70, R42 ;  /* 0x000000461f27d223 */ /* 0x000fe2000000002a */
[----:B------:R0:W-:Y:S01]  /*1120*/  @!P4 STG.E.128 desc[UR12][R78.64], R32 ;  /* 0x000000204e00c986 */ /* 0x0001e2000c101d0c */
[----:B------:R-:W-:-:S02]  /*1130*/  LEA.HI.X R75, R66, UR5, R41, 0x2, P3 ;  /* 0x00000005424b7c11 */ /* 0x000fc400098f1429 */
[----:B------:R-:W-:Y:S01]  /*1140*/  ISETP.GE.OR P3, PT, R77, R24, P0 ;  /* 0x000000184d00720c */ /* 0x000fe20000766670 */
[----:B------:R1:W-:Y:S01]  /*1150*/  @!P5 STG.E.128 desc[UR12][R78.64+0x10], R36 ;  /* 0x000010244e00d986 */ /* 0x0003e2000c101d0c */
[----:B------:R-:W2:Y:S03]  /*1160*/  @!P2 LDC R68, c[0x0][0x38c] ;  /* 0x0000e300ff44ab82 */ /* 0x000ea60000000800 */
[----:B------:R-:W0:Y:S05]  /*1170*/  @!P2 LDG.E.128 R40, desc[UR12][R74.64] ;  /* 0x0000000c4a28a981 */ /* 0x000e2a000c1e1d00 */
[----:B------:R-:W0:Y:S03]  /*1180*/  @!P2 LDC R70, c[0x0][0x3a0] ;  /* 0x0000e800ff46ab82 */ /* 0x000e260000000800 */
[----:B------:R-:W1:Y:S01]  /*1190*/  @!P3 LDG.E.128 R28, desc[UR12][R74.64+0x10] ;  /* 0x0000100c4a1cb981 */ /* 0x000e62000c1e1d00 */
[----:B------:R-:W-:-:S04]  /*11a0*/  IADD3 R85, PT, PT, R85, R25, RZ ;  /* 0x0000001955557210 */ /* 0x000fc80007ffe0ff */
[----:B------:R-:W3:Y:S08]  /*11b0*/  @!P3 LDC R72, c[0x0][0x38c] ;  /* 0x0000e300ff48bb82 */ /* 0x000ef00000000800 */
[----:B------:R-:W1:Y:S01]  /*11c0*/  @!P3 LDC R76, c[0x0][0x3a0] ;  /* 0x0000e800ff4cbb82 */ /* 0x000e620000000800 */
[-C--:B--2---:R-:W-:Y:S01]  /*11d0*/  @!P2 FMUL R66, R71, R68.reuse ;  /* 0x000000444742a220 */ /* 0x084fe20000400000 */
[-C--:B------:R-:W-:Y:S01]  /*11e0*/  @!P2 FMUL R69, R69, R68.reuse ;  /* 0x000000444545a220 */ /* 0x080fe20000400000 */
[-C--:B------:R-:W-:Y:S01]  /*11f0*/  @!P2 FMUL R64, R64, R68.reuse ;  /* 0x000000444040a220 */ /* 0x080fe20000400000 */
[----:B------:R-:W-:Y:S01]  /*1200*/  @!P2 FMUL R73, R73, R68 ;  /* 0x000000444949a220 */ /* 0x000fe20000400000 */
[-C--:B---3--:R-:W-:Y:S01]  /*1210*/  @!P3 FMUL R65, R65, R72.reuse ;  /* 0x000000484141b220 */ /* 0x088fe20000400000 */
[-C--:B------:R-:W-:Y:S01]  /*1220*/  @!P3 FMUL R60, R60, R72.reuse ;  /* 0x000000483c3cb220 */ /* 0x080fe20000400000 */
[-C--:B------:R-:W-:Y:S01]  /*1230*/  @!P3 FMUL R67, R67, R72.reuse ;  /* 0x000000484343b220 */ /* 0x080fe20000400000 */
[----:B------:R-:W-:Y:S01]  /*1240*/  @!P3 FMUL R62, R62, R72 ;  /* 0x000000483e3eb220 */ /* 0x000fe20000400000 */
[-C--:B0-----:R-:W-:Y:S01]  /*1250*/  @!P2 FFMA R33, R41, R70.reuse, R66 ;  /* 0x000000462921a223 */ /* 0x081fe20000000042 */
[----:B------:R-:W-:Y:S01]  /*1260*/  IADD3 R41, PT, PT, R27, 0x3, RZ ;  /* 0x000000031b297810 */ /* 0x000fe20007ffe0ff */
[-C--:B------:R-:W-:Y:S01]  /*1270*/  @!P2 FFMA R32, R40, R70.reuse, R69 ;  /* 0x000000462820a223 */ /* 0x080fe20000000045 */
[----:B------:R-:W-:Y:S01]  /*1280*/  IADD3 R40, P5, PT, R50, R85, RZ ;  /* 0x0000005532287210 */ /* 0x000fe20007fbe0ff */
[----:B------:R-:W-:Y:S01]  /*1290*/  @!P2 FFMA R35, R43, R70, R64 ;  /* 0x000000462b23a223 */ /* 0x000fe20000000040 */
[----:B------:R-:W-:Y:S01]  /*12a0*/  ISETP.GE.OR P4, PT, R41, R24, P1 ;  /* 0x000000182900720c */ /* 0x000fe20000f86670 */
[----:B------:R-:W-:Y:S01]  /*12b0*/  @!P2 FFMA R34, R42, R70, R73 ;  /* 0x000000462a22a223 */ /* 0x000fe20000000049 */
[----:B------:R-:W-:Y:S01]  /*12c0*/  LEA.HI.X.SX32 R43, R85, R26, 0x1, P5 ;  /* 0x0000001a552b7211 */ /* 0x000fe200028f0eff */
[-C--:B-1----:R-:W-:Y:S01]  /*12d0*/  @!P3 FFMA R36, R28, R76.reuse, R65 ;  /* 0x0000004c1c24b223 */ /* 0x082fe20000000041 */
[----:B------:R-:W-:Y:S01]  /*12e0*/  LEA R64, P5, R40, UR4, 0x2 ;  /* 0x0000000428407c11 */ /* 0x000fe2000f8a10ff */
[-C--:B------:R-:W-:Y:S01]  /*12f0*/  @!P3 FFMA R37, R29, R76.reuse, R60 ;  /* 0x0000004c1d25b223 */ /* 0x080fe2000000003c */
[-C--:B------:R-:W-:Y:S01]  /*1300*/  @!P3 FFMA R38, R30, R76.reuse, R67 ;  /* 0x0000004c1e26b223 */ /* 0x080fe20000000043 */
[----:B------:R-:W-:Y:S01]  /*1310*/  @!P3 FFMA R39, R31, R76, R62 ;  /* 0x0000004c1f27b223 */ /* 0x000fe2000000003e */
[----:B------:R-:W-:Y:S01]  /*1320*/  LEA.HI.X R65, R40, UR5, R43, 0x2, P5 ;  /* 0x0000000528417c11 */ /* 0x000fe2000a8f142b */
[----:B------:R0:W-:Y:S01]  /*1330*/  @!P2 STG.E.128 desc[UR12][R74.64], R32 ;  /* 0x000000204a00a986 */ /* 0x0001e2000c101d0c */
[----:B------:R-:W-:-:S03]  /*1340*/  ISETP.GE.OR P5, PT, R41, R24, P0 ;  /* 0x000000182900720c */ /* 0x000fc600007a6670 */
[----:B------:R1:W-:Y:S01]  /*1350*/  @!P3 STG.E.128 desc[UR12][R74.64+0x10], R36 ;  /* 0x000010244a00b986 */ /* 0x0003e2000c101d0c */
[----:B------:R-:W2:Y:S03]  /*1360*/  @!P4 LDC R60, c[0x0][0x38c] ;  /* 0x0000e300ff3ccb82 */ /* 0x000ea60000000800 */
[----:B------:R-:W0:Y:S05]  /*1370*/  @!P4 LDG.E.128 R40, desc[UR12][R64.64] ;  /* 0x0000000c4028c981 */ /* 0x000e2a000c1e1d00 */
[----:B------:R-:W0:Y:S01]  /*1380*/  @!P4 LDC R62, c[0x0][0x3a0] ;  /* 0x0000e800ff3ecb82 */ /* 0x000e220000000800 */
[----:B------:R-:W1:Y:S01]  /*1390*/  @!P5 LDG.E.128 R28, desc[UR12][R64.64+0x10] ;  /* 0x0000100c401cd981 */ /* 0x000e62000c1e1d00 */
[----:B------:R-:W-:-:S06]  /*13a0*/  IADD3 R85, PT, PT, R85, R25, RZ ;  /* 0x0000001955557210 */ /* 0x000fcc0007ffe0ff */
        /* <DEDUP_REMOVED lines=11> */
[----:B------:R-:W-:Y:S01]  /*1460*/  IADD3 R40, P3, PT, R50, R85, RZ ;  /* 0x0000005532287210 */ /* 0x000fe20007f7e0ff */
[-C--:B------:R-:W-:Y:S01]  /*1470*/  @!P4 FFMA R33, R41, R62.reuse, R56 ;  /* 0x0000003e2921c223 */ /* 0x080fe20000000038 */
[----:B------:R-:W-:Y:S01]  /*1480*/  IADD3 R41, PT, PT, R27, 0x4, RZ ;  /* 0x000000041b297810 */ /* 0x000fe20007ffe0ff */
[----:B------:R-:W-:Y:S01]  /*1490*/  @!P4 FFMA R35, R43, R62, R58 ;  /* 0x0000003e2b23c223 */ /* 0x000fe2000000003a */
[----:B------:R-:W-:Y:S01]  /*14a0*/  LEA.HI.X.SX32 R43, R85, R26, 0x1, P3 ;  /* 0x0000001a552b7211 */ /* 0x000fe200018f0eff */
[-C--:B-1----:R-:W-:Y:S01]  /*14b0*/  @!P5 FFMA R36, R28, R67.reuse, R57 ;  /* 0x000000431c24d223 */ /* 0x082fe20000000039 */
[----:B------:R-:W-:Y:S01]  /*14c0*/  LEA R56, P3, R40, UR4, 0x2 ;  /* 0x0000000428387c11 */ /* 0x000fe2000f8610ff */
[----:B------:R-:W-:Y:S01]  /*14d0*/  @!P4 FFMA R34, R42, R62, R63 ;  /* 0x0000003e2a22c223 */ /* 0x000fe2000000003f */
[-C--:B------:R-:W-:Y:S01]  /*14e0*/  ISETP.GE.OR P2, PT, R41, R24.reuse, P1 ;  /* 0x000000182900720c */ /* 0x080fe20000f46670 */
[-C--:B------:R-:W-:Y:S01]  /*14f0*/  @!P5 FFMA R37, R29, R67.reuse, R52 ;  /* 0x000000431d25d223 */ /* 0x080fe20000000034 */
[----:B------:R-:W-:Y:S01]  /*1500*/  LEA.HI.X R57, R40, UR5, R43, 0x2, P3 ;  /* 0x0000000528397c11 */ /* 0x000fe200098f142b */
[-C--:B------:R-:W-:Y:S01]  /*1510*/  @!P5 FFMA R38, R30, R67.reuse, R59 ;  /* 0x000000431e26d223 */ /* 0x080fe2000000003b */
[----:B------:R-:W-:Y:S01]  /*1520*/  ISETP.GE.OR P3, PT, R41, R24, P0 ;  /* 0x000000182900720c */ /* 0x000fe20000766670 */
[----:B------:R-:W-:Y:S01]  /*1530*/  @!P5 FFMA R39, R31, R67, R54 ;  /* 0x000000431f27d223 */ /* 0x000fe20000000036 */
[----:B------:R-:W-:Y:S04]  /*1540*/  @!P4 STG.E.128 desc[UR12][R64.64], R32 ;  /* 0x000000204000c986 */ /* 0x000fe8000c101d0c */
[----:B------:R0:W-:Y:S03]  /*1550*/  @!P5 STG.E.128 desc[UR12][R64.64+0x10], R36 ;  /* 0x000010244000d986 */ /* 0x0001e6000c101d0c */
[----:B------:R-:W1:Y:S01]  /*1560*/  @!P2 LDC R52, c[0x0][0x38c] ;  /* 0x0000e300ff34ab82 */ /* 0x000e620000000800 */
[----:B------:R-:W2:Y:S04]  /*1570*/  @!P2 LDG.E.128 R40, desc[UR12][R56.64] ;  /* 0x0000000c3828a981 */ /* 0x000ea8000c1e1d00 */
[----:B------:R-:W3:Y:S01]  /*1580*/  @!P3 LDG.E.128 R28, desc[UR12][R56.64+0x10] ;  /* 0x0000100c381cb981 */ /* 0x000ee2000c1e1d00 */
[----:B------:R-:W-:-:S02]  /*1590*/  IADD3 R85, PT, PT, R85, R25, RZ ;  /* 0x0000001955557210 */ /* 0x000fc40007ffe0ff */
[----:B------:R-:W2:Y:S02]  /*15a0*/  @!P2 LDC R54, c[0x0][0x3a0] ;  /* 0x0000e800ff36ab82 */ /* 0x000ea40000000800 */
[----:B0-----:R-:W-:-:S06]  /*15b0*/  IADD3 R36, P5, PT, R50, R85, RZ ;  /* 0x0000005532247210 */ /* 0x001fcc0007fbe0ff */
[----:B------:R-:W0:Y:S01]  /*15c0*/  @!P3 LDC R58, c[0x0][0x38c] ;  /* 0x0000e300ff3abb82 */ /* 0x000e220000000800 */
[----:B------:R-:W-:Y:S02]  /*15d0*/  IADD3 R37, PT, PT, R27, 0x5, RZ ;  /* 0x000000051b257810 */ /* 0x000fe40007ffe0ff */
[----:B------:R-:W-:Y:S02]  /*15e0*/  LEA.HI.X.SX32 R39, R85, R26, 0x1, P5 ;  /* 0x0000001a55277211 */ /* 0x000fe400028f0eff */
[----:B------:R-:W-:-:S03]  /*15f0*/  ISETP.GE.OR P4, PT, R37, R24, P1 ;  /* 0x000000182500720c */ /* 0x000fc60000f86670 */
[----:B------:R-:W3:Y:S01]  /*1600*/  @!P3 LDC R59, c[0x0][0x3a0] ;  /* 0x0000e800ff3bbb82 */ /* 0x000ee20000000800 */
[-C--:B-1----:R-:W-:Y:S01]  /*1610*/  @!P2 FMUL R48, R48, R52.reuse ;  /* 0x000000343030a220 */ /* 0x082fe20000400000 */
[-C--:B------:R-:W-:Y:S01]  /*1620*/  @!P2 FMUL R53, R53, R52.reuse ;  /* 0x000000343535a220 */ /* 0x080fe20000400000 */
[-C--:B------:R-:W-:Y:S01]  /*1630*/  @!P2 FMUL R46, R46, R52.reuse ;  /* 0x000000342e2ea220 */ /* 0x080fe20000400000 */
[----:B------:R-:W-:Y:S01]  /*1640*/  @!P2 FMUL R55, R55, R52 ;  /* 0x000000343737a220 */ /* 0x000fe20000400000 */
[-C--:B0-----:R-:W-:Y:S01]  /*1650*/  @!P3 FMUL R49, R49, R58.reuse ;  /* 0x0000003a3131b220 */ /* 0x081fe20000400000 */
[-C--:B------:R-:W-:Y:S01]  /*1660*/  @!P3 FMUL R22, R22, R58.reuse ;  /* 0x0000003a1616b220 */ /* 0x080fe20000400000 */
[-C--:B------:R-:W-:Y:S01]  /*1670*/  @!P3 FMUL R51, R51, R58.reuse ;  /* 0x0000003a3333b220 */ /* 0x080fe20000400000 */
[----:B------:R-:W-:Y:S01]  /*1680*/  @!P3 FMUL R44, R44, R58 ;  /* 0x0000003a2c2cb220 */ /* 0x000fe20000400000 */
[-C--:B--2---:R-:W-:Y:S01]  /*1690*/  @!P2 FFMA R35, R43, R54.reuse, R48 ;  /* 0x000000362b23a223 */ /* 0x084fe20000000030 */
[----:B------:R-:W-:Y:S01]  /*16a0*/  LEA R48, P5, R36, UR4, 0x2 ;  /* 0x0000000424307c11 */ /* 0x000fe2000f8a10ff */
[-C--:B------:R-:W-:Y:S01]  /*16b0*/  @!P2 FFMA R32, R40, R54.reuse, R53 ;  /* 0x000000362820a223 */ /* 0x080fe20000000035 */
[-C--:B------:R-:W-:Y:S01]  /*16c0*/  @!P2 FFMA R33, R41, R54.reuse, R46 ;  /* 0x000000362921a223 */ /* 0x080fe2000000002e */
[-C--:B---3--:R-:W-:Y:S01]  /*16d0*/  @!P3 FFMA R28, R28, R59.reuse, R49 ;  /* 0x0000003b1c1cb223 */ /* 0x088fe20000000031 */
[----:B------:R-:W-:Y:S01]  /*16e0*/  LEA.HI.X R49, R36, UR5, R39, 0x2, P5 ;  /* 0x0000000524317c11 */ /* 0x000fe2000a8f1427 */
[----:B------:R-:W-:Y:S01]  /*16f0*/  @!P2 FFMA R34, R42, R54, R55 ;  /* 0x000000362a22a223 */ /* 0x000fe20000000037 */
[----:B------:R-:W-:Y:S01]  /*1700*/  ISETP.GE.OR P5, PT, R37, R24, P0 ;  /* 0x000000182500720c */ /* 0x000fe200007a6670 */
[-C--:B------:R-:W-:Y:S01]  /*1710*/  @!P3 FFMA R29, R29, R59.reuse, R22 ;  /* 0x0000003b1d1db223 */ /* 0x080fe20000000016 */
[-C--:B------:R-:W-:Y:S01]  /*1720*/  @!P3 FFMA R30, R30, R59.reuse, R51 ;  /* 0x0000003b1e1eb223 */ /* 0x080fe20000000033 */
[----:B------:R-:W-:Y:S01]  /*1730*/  @!P3 FFMA R31, R31, R59, R44 ;  /* 0x0000003b1f1fb223 */ /* 0x000fe2000000002c */
[----:B------:R-:W-:Y:S01]  /*1740*/  @!P2 STG.E.128 desc[UR12][R56.64], R32 ;  /* 0x000000203800a986 */ /* 0x000fe2000c101d0c */
[----:B------:R-:W0:Y:S03]  /*1750*/  @!P4 LDC R22, c[0x0][0x38c] ;  /* 0x0000e300ff16cb82 */ /* 0x000e260000000800 */
[----:B------:R1:W-:Y:S04]  /*1760*/  @!P3 STG.E.128 desc[UR12][R56.64+0x10], R28 ;  /* 0x0000101c3800b986 */ /* 0x0003e8000c101d0c */
[----:B------:R-:W2:Y:S01]  /*1770*/  @!P4 LDG.E.128 R40, desc[UR12][R48.64] ;  /* 0x0000000c3028c981 */ /* 0x000ea2000c1e1d00 */
[----:B------:R-:W2:Y:S03]  /*1780*/  @!P4 LDC R44, c[0x0][0x3a0] ;  /* 0x0000e800ff2ccb82 */ /* 0x000ea60000000800 */
[----:B------:R-:W3:Y:S01]  /*1790*/  @!P5 LDG.E.128 R36, desc[UR12][R48.64+0x10] ;  /* 0x0000100c3024d981 */ /* 0x000ee2000c1e1d00 */
[----:B------:R-:W-:-:S04]  /*17a0*/  IADD3 R85, PT, PT, R85, R25, RZ ;  /* 0x0000001955557210 */ /* 0x000fc80007ffe0ff */
[----:B------:R-:W4:Y:S01]  /*17b0*/  @!P5 LDC R46, c[0x0][0x38c] ;  /* 0x0000e300ff2edb82 */ /* 0x000f220000000800 */
[----:B-1----:R-:W-:-:S07]  /*17c0*/  IADD3 R29, PT, PT, R27, 0x6, RZ ;  /* 0x000000061b1d7810 */ /* 0x002fce0007ffe0ff */
[----:B------:R-:W3:Y:S01]  /*17d0*/  @!P5 LDC R51, c[0x0][0x3a0] ;  /* 0x0000e800ff33db82 */ /* 0x000ee20000000800 */
[-C--:B0-----:R-:W-:Y:S01]  /*17e0*/  @!P4 FMUL R20, R20, R22.reuse ;  /* 0x000000161414c220 */ /* 0x081fe20000400000 */
[----:B------:R-:W-:Y:S01]  /*17f0*/  @!P4 FMUL R18, R18, R22 ;  /* 0x000000161212c220 */ /* 0x000fe20000400000 */
[----:B------:R-:W-:Y:S01]  /*1800*/  ISETP.GE.OR P2, PT, R29, R24, P1 ;  /* 0x000000181d00720c */ /* 0x000fe20000f46670 */
[-C--:B------:R-:W-:Y:S01]  /*1810*/  @!P4 FMUL R45, R45, R22.reuse ;  /* 0x000000162d2dc220 */ /* 0x080fe20000400000 */
[----:B------:R-:W-:Y:S01]  /*1820*/  @!P4 FMUL R47, R47, R22 ;  /* 0x000000162f2fc220 */ /* 0x000fe20000400000 */
[-C--:B----4-:R-:W-:Y:S01]  /*1830*/  @!P5 FMUL R13, R13, R46.reuse ;  /* 0x0000002e0d0dd220 */ /* 0x090fe20000400000 */
[-C--:B------:R-:W-:Y:S01]  /*1840*/  @!P5 FMUL R14, R14, R46.reuse ;  /* 0x0000002e0e0ed220 */ /* 0x080fe20000400000 */
[----:B------:R-:W-:Y:S01]  /*1850*/  @!P5 FMUL R17, R17, R46 ;  /* 0x0000002e1111d220 */ /* 0x000fe20000400000 */
[-C--:B--2---:R-:W-:Y:S01]  /*1860*/  @!P4 FFMA R43, R43, R44.reuse, R20 ;  /* 0x0000002c2b2bc223 */ /* 0x084fe20000000014 */
[----:B------:R-:W-:Y:S01]  /*1870*/  IADD3 R20, P3, PT, R50, R85, RZ ;  /* 0x0000005532147210 */ /* 0x000fe20007f7e0ff */
[----:B------:R-:W-:Y:S01]  /*1880*/  @!P4 FFMA R41, R41, R44, R18 ;  /* 0x0000002c2929c223 */ /* 0x000fe20000000012 */
[----:B------:R-:W-:Y:S01]  /*1890*/  @!P5 FMUL R18, R12, R46 ;  /* 0x0000002e0c12d220 */ /* 0x000fe20000400000 */
[-C--:B---3--:R-:W-:Y:S01]  /*18a0*/  @!P5 FFMA R36, R36, R51.reuse, R13 ;  /* 0x000000332424d223 */ /* 0x088fe2000000000d */
[----:B------:R-:W-:Y:S01]  /*18b0*/  LEA.HI.X.SX32 R13, R85, R26, 0x1, P3 ;  /* 0x0000001a550d7211 */ /* 0x000fe200018f0eff */
[-C--:B------:R-:W-:Y:S01]  /*18c0*/  @!P4 FFMA R40, R40, R44.reuse, R45 ;  /* 0x0000002c2828c223 */ /* 0x080fe2000000002d */
[----:B------:R-:W-:Y:S01]  /*18d0*/  LEA R12, P3, R20, UR4, 0x2 ;  /* 0x00000004140c7c11 */ /* 0x000fe2000f8610ff */
[----:B------:R-:W-:Y:S01]  /*18e0*/  @!P4 FFMA R42, R42, R44, R47 ;  /* 0x0000002c2a2ac223 */ /* 0x000fe2000000002f */
[-C--:B------:R-:W-:Y:S01]  /*18f0*/  @!P5 FFMA R37, R37, R51.reuse, R14 ;  /* 0x000000332525d223 */ /* 0x080fe2000000000e */
[-C--:B------:R-:W-:Y:S01]  /*1900*/  @!P5 FFMA R38, R38, R51.reuse, R17 ;  /* 0x000000332626d223 */ /* 0x080fe20000000011 */
[----:B------:R-:W-:Y:S01]  /*1910*/  LEA.HI.X R13, R20, UR5, R13, 0x2, P3 ;  /* 0x00000005140d7c11 */ /* 0x000fe200098f140d */
[----:B------:R-:W-:Y:S01]  /*1920*/  @!P5 FFMA R39, R39, R51, R18 ;  /* 0x000000332727d223 */ /* 0x000fe20000000012 */
[----:B------:R-:W-:Y:S01]  /*1930*/  ISETP.GE.OR P3, PT, R29, R24, P0 ;  /* 0x000000181d00720c */ /* 0x000fe20000766670 */
[----:B------:R0:W-:Y:S01]  /*1940*/  @!P4 STG.E.128 desc[UR12][R48.64], R40 ;  /* 0x000000283000c986 */ /* 0x0001e2000c101d0c */
[----:B------:R-:W1:Y:S03]  /*1950*/  @!P2 LDC R18, c[0x0][0x38c] ;  /* 0x0000e300ff12ab82 */ /* 0x000e660000000800 */
[----:B------:R0:W-:Y:S04]  /*1960*/  @!P5 STG.E.128 desc[UR12][R48.64+0x10], R36 ;  /* 0x000010243000d986 */ /* 0x0001e8000c101d0c */
[----:B------:R-:W2:Y:S01]  /*1970*/  @!P2 LDG.E.128 R28, desc[UR12][R12.64] ;  /* 0x0000000c0c1ca981 */ /* 0x000ea2000c1e1d00 */
[----:B------:R-:W2:Y:S03]  /*1980*/  @!P2 LDC R17, c[0x0][0x3a0] ;  /* 0x0000e800ff11ab82 */ /* 0x000ea60000000800 */
[----:B------:R-:W3:Y:S01]  /*1990*/  @!P3 LDG.E.128 R32, desc[UR12][R12.64+0x10] ;  /* 0x0000100c0c20b981 */ /* 0x000ee2000c1e1d00 */
[----:B------:R-:W-:Y:S01]  /*19a0*/  IADD3 R27, PT, PT, R27, 0x7, RZ ;  /* 0x000000071b1b7810 */ /* 0x000fe20007ffe0ff */
[----:B------:R-:W-:Y:S01]  /*19b0*/  BSSY.RECONVERGENT B0, `(.L_x_5) ;  /* 0x0000029000007945 */ /* 0x000fe20003800200 */
[----:B------:R-:W-:-:S02]  /*19c0*/  IADD3 R25, PT, PT, R85, R25, RZ ;  /* 0x0000001955197210 */ /* 0x000fc40007ffe0ff */
[----:B------:R-:W4:Y:S01]  /*19d0*/  @!P3 LDC R20, c[0x0][0x38c] ;  /* 0x0000e300ff14bb82 */ /* 0x000f220000000800 */
[CC--:B------:R-:W-:Y:S02]  /*19e0*/  ISETP.GE.OR P1, PT, R27.reuse, R24.reuse, P1 ;  /* 0x000000181b00720c */ /* 0x0c0fe40000f26670 */
[----:B------:R-:W-:Y:S02]  /*19f0*/  IADD3 R50, P4, PT, R50, R25, RZ ;  /* 0x0000001932327210 */ /* 0x000fe40007f9e0ff */
[----:B------:R-:W-:Y:S02]  /*1a00*/  ISETP.GE.OR P0, PT, R27, R24, P0 ;  /* 0x000000181b00720c */ /* 0x000fe40000706670 */
[----:B------:R-:W-:Y:S01]  /*1a10*/  LEA.HI.X.SX32 R25, R25, R26, 0x1, P4 ;  /* 0x0000001a19197211 */ /* 0x000fe200020f0eff */
[----:B------:R-:W3:Y:S01]  /*1a20*/  @!P3 LDC R22, c[0x0][0x3a0] ;  /* 0x0000e800ff16bb82 */ /* 0x000ee20000000800 */
[-C--:B-1----:R-:W-:Y:S01]  /*1a30*/  @!P2 FMUL R6, R6, R18.reuse ;  /* 0x000000120606a220 */ /* 0x082fe20000400000 */
[-C--:B------:R-:W-:Y:S01]  /*1a40*/  @!P2 FMUL R15, R15, R18.reuse ;  /* 0x000000120f0fa220 */ /* 0x080fe20000400000 */
[-C--:B------:R-:W-:Y:S01]  /*1a50*/  @!P2 FMUL R14, R21, R18.reuse ;  /* 0x00000012150ea220 */ /* 0x080fe20000400000 */
[----:B------:R-:W-:Y:S01]  /*1a60*/  @!P2 FMUL R19, R19, R18 ;  /* 0x000000121313a220 */ /* 0x000fe20000400000 */
[-C--:B----4-:R-:W-:Y:S01]  /*1a70*/  @!P3 FMUL R23, R23, R20.reuse ;  /* 0x000000141717b220 */ /* 0x090fe20000400000 */
[-C--:B------:R-:W-:Y:S01]  /*1a80*/  @!P3 FMUL R8, R8, R20.reuse ;  /* 0x000000140808b220 */ /* 0x080fe20000400000 */
[-C--:B------:R-:W-:Y:S01]  /*1a90*/  @!P3 FMUL R11, R11, R20.reuse ;  /* 0x000000140b0bb220 */ /* 0x080fe20000400000 */
[-C--:B--2---:R-:W-:Y:S01]  /*1aa0*/  @!P2 FFMA R31, R31, R17.reuse, R6 ;  /* 0x000000111f1fa223 */ /* 0x084fe20000000006 */
[----:B------:R-:W-:Y:S01]  /*1ab0*/  @!P3 FMUL R6, R10, R20 ;  /* 0x000000140a06b220 */ /* 0x000fe20000400000 */
[-C--:B------:R-:W-:Y:S01]  /*1ac0*/  @!P2 FFMA R28, R28, R17.reuse, R15 ;  /* 0x000000111c1ca223 */ /* 0x080fe2000000000f */
[-C--:B------:R-:W-:Y:S01]  /*1ad0*/  @!P2 FFMA R29, R29, R17.reuse, R14 ;  /* 0x000000111d1da223 */ /* 0x080fe2000000000e */
[----:B------:R-:W-:Y:S01]  /*1ae0*/  @!P2 FFMA R30, R30, R17, R19 ;  /* 0x000000111e1ea223 */ /* 0x000fe20000000013 */
[-C--:B---3--:R-:W-:Y:S01]  /*1af0*/  @!P3 FFMA R32, R32, R22.reuse, R23 ;  /* 0x000000162020b223 */ /* 0x088fe20000000017 */
[-C--:B------:R-:W-:Y:S01]  /*1b00*/  @!P3 FFMA R33, R33, R22.reuse, R8 ;  /* 0x000000162121b223 */ /* 0x080fe20000000008 */
[-C--:B------:R-:W-:Y:S01]  /*1b10*/  @!P3 FFMA R34, R34, R22.reuse, R11 ;  /* 0x000000162222b223 */ /* 0x080fe2000000000b */
[----:B------:R-:W-:Y:S01]  /*1b20*/  @!P3 FFMA R35, R35, R22, R6 ;  /* 0x000000162323b223 */ /* 0x000fe20000000006 */
[----:B------:R0:W-:Y:S01]  /*1b30*/  @!P2 STG.E.128 desc[UR12][R12.64], R28 ;  /* 0x0000001c0c00a986 */ /* 0x0001e2000c101d0c */
[----:B------:R-:W-:-:S03]  /*1b40*/  LEA R10, P4, R50, UR4, 0x2 ;  /* 0x00000004320a7c11 */ /* 0x000fc6000f8810ff */
[----:B------:R0:W-:Y:S01]  /*1b50*/  @!P3 STG.E.128 desc[UR12][R12.64+0x10], R32 ;  /* 0x000010200c00b986 */ /* 0x0001e2000c101d0c */
[----:B------:R-:W-:Y:S01]  /*1b60*/  LEA.HI.X R11, R50, UR5, R25, 0x2, P4 ;  /* 0x00000005320b7c11 */ /* 0x000fe2000a0f1419 */
[----:B------:R-:W-:Y:S08]  /*1b70*/  @P1 BRA `(.L_x_6) ;  /* 0x0000000000301947 */ /* 0x000ff00003800000 */
[----:B0-----:R-:W2:Y:S01]  /*1b80*/  LDG.E.128 R12, desc[UR12][R10.64] ;  /* 0x0000000c0a0c7981 */ /* 0x001ea2000c1e1d00 */
[----:B------:R-:W0:Y:S01]  /*1b90*/  LDCU UR4, c[0x0][0x38c] ;  /* 0x00007180ff0477ac */ /* 0x000e220008000800 */
[----:B------:R-:W2:Y:S01]  /*1ba0*/  LDCU UR5, c[0x0][0x3a0] ;  /* 0x00007400ff0577ac */ /* 0x000ea20008000800 */
[----:B0-----:R-:W-:Y:S01]  /*1bb0*/  FMUL R9, R9, UR4 ;  /* 0x0000000409097c20 */ /* 0x001fe20008400000 */
        /* <DEDUP_REMOVED lines=8> */
.L_x_6:
[----:B------:R-:W-:Y:S05]  /*1c40*/  BSYNC.RECONVERGENT B0 ;  /* 0x0000000000007941 */ /* 0x000fea0003800200 */
.L_x_5:
[----:B------:R-:W-:Y:S05]  /*1c50*/  @P0 EXIT ;  /* 0x000000000000094d */ /* 0x000fea0003800000 */
[----:B01----:R-:W2:Y:S01]  /*1c60*/  LDG.E.128 R12, desc[UR12][R10.64+0x10] ;  /* 0x0000100c0a0c7981 */ /* 0x003ea2000c1e1d00 */
        /* <DEDUP_REMOVED lines=10> */
[----:B------:R-:W-:Y:S01]  /*1d10*/  STG.E.128 desc[UR12][R10.64+0x10], R12 ;  /* 0x0000100c0a007986 */ /* 0x000fe2000c101d0c */
[----:B------:R-:W-:Y:S05]  /*1d20*/  EXIT ;  /* 0x000000000000794d */ /* 0x000fea0003800000 */
.L_x_7:
[----:B------:R-:W-:-:S00]  /*1d30*/  BRA `(.L_x_7) ;  /* 0xfffffffc00fc7947 */ /* 0x000fc0000383ffff */
[----:B------:R-:W-:-:S00]  /*1d40*/  NOP ;  /* 0x0000000000007918 */ /* 0x000fc00000000000 */
        /* <DEDUP_REMOVED lines=11> */
.L_x_8:


//--------------------- .nv.shared._Z40sgemm_vectorizedMemFloat4_2DThreadTilingiiifPfS_fS_ --------------------------
	.section	.nv.shared._Z40sgemm_vectorizedMemFloat4_2DThreadTilingiiifPfS_fS_,"aw",@nobits
	.sectionflags	@""
	.align	4
.nv.shared._Z40sgemm_vectorizedMemFloat4_2DThreadTilingiiifPfS_fS_:
	.zero		9216


//--------------------- .nv.shared.reserved.0     --------------------------
	.section	.nv.shared.reserved.0,"aw",@nobits
	.weak		__nv_reservedSMEM_offset_0_alias
	.size		__nv_reservedSMEM_offset_0_alias, 0, 64
	.other		__nv_reservedSMEM_offset_0_alias,@"STO_CUDA_RESERVED_SHARED STV_DEFAULT"
__nv_reservedSMEM_offset_0_alias:
	.zero		0
	.zero		64


//--------------------- .nv.constant0._Z40sgemm_vectorizedMemFloat4_2DThreadTilingiiifPfS_fS_ --------------------------
	.section	.nv.constant0._Z40sgemm_vectorizedMemFloat4_2DThreadTilingiiifPfS_fS_,"a",@progbits
	.sectionflags	@""
	.align	4
.nv.constant0._Z40sgemm_vectorizedMemFloat4_2DThreadTilingiiifPfS_fS_:
	.zero		944


//--------------------- SYMBOLS --------------------------

	.type		.nv.reservedSmem.offset0,@object
	.size		.nv.reservedSmem.offset0,0x4
	.type		.nv.reservedSmem.cap,@object
	.size		.nv.reservedSmem.cap,0x4
